//
// Generated by NVIDIA NVVM Compiler
//
// Compiler Build ID: CL-36424714
// Cuda compilation tools, release 13.0, V13.0.88
// Based on NVVM 20.0.0
//

.version 9.0
.target sm_100
.address_size 64

	// .globl	_Z3addPfS_S_i

.visible .entry _Z3addPfS_S_i(
	.param .u64 .ptr .align 1 _Z3addPfS_S_i_param_0,
	.param .u64 .ptr .align 1 _Z3addPfS_S_i_param_1,
	.param .u64 .ptr .align 1 _Z3addPfS_S_i_param_2,
	.param .u32 _Z3addPfS_S_i_param_3
)
{
	.reg .pred 	%p<3>;
	.reg .b32 	%r<7>;
	.reg .b32 	%f<4>;
	.reg .b64 	%rd<11>;

	ld.param.u64 	%rd4, [_Z3addPfS_S_i_param_0];
	ld.param.u64 	%rd5, [_Z3addPfS_S_i_param_1];
	ld.param.u64 	%rd6, [_Z3addPfS_S_i_param_2];
	ld.param.u32 	%r5, [_Z3addPfS_S_i_param_3];
	mov.u32 	%r6, %tid.x;
	setp.ge.s32 	%p1, %r6, %r5;
	@%p1 bra 	$L__BB0_3;
	mov.u32 	%r2, %ntid.x;
	cvta.to.global.u64 	%rd1, %rd4;
	cvta.to.global.u64 	%rd2, %rd5;
	cvta.to.global.u64 	%rd3, %rd6;
$L__BB0_2:
	mul.wide.s32 	%rd7, %r6, 4;
	add.s64 	%rd8, %rd1, %rd7;
	ld.global.f32 	%f1, [%rd8];
	add.s64 	%rd9, %rd2, %rd7;
	ld.global.f32 	%f2, [%rd9];
	add.f32 	%f3, %f1, %f2;
	add.s64 	%rd10, %rd3, %rd7;
	st.global.f32 	[%rd10], %f3;
	add.s32 	%r6, %r6, %r2;
	setp.lt.s32 	%p2, %r6, %r5;
	@%p2 bra 	$L__BB0_2;
$L__BB0_3:
	ret;

}
	// .globl	_Z5minusPfS_S_i
.visible .entry _Z5minusPfS_S_i(
	.param .u64 .ptr .align 1 _Z5minusPfS_S_i_param_0,
	.param .u64 .ptr .align 1 _Z5minusPfS_S_i_param_1,
	.param .u64 .ptr .align 1 _Z5minusPfS_S_i_param_2,
	.param .u32 _Z5minusPfS_S_i_param_3
)
{
	.reg .pred 	%p<3>;
	.reg .b32 	%r<7>;
	.reg .b32 	%f<4>;
	.reg .b64 	%rd<11>;

	ld.param.u64 	%rd4, [_Z5minusPfS_S_i_param_0];
	ld.param.u64 	%rd5, [_Z5minusPfS_S_i_param_1];
	ld.param.u64 	%rd6, [_Z5minusPfS_S_i_param_2];
	ld.param.u32 	%r5, [_Z5minusPfS_S_i_param_3];
	mov.u32 	%r6, %tid.x;
	setp.ge.s32 	%p1, %r6, %r5;
	@%p1 bra 	$L__BB1_3;
	mov.u32 	%r2, %ntid.x;
	cvta.to.global.u64 	%rd1, %rd4;
	cvta.to.global.u64 	%rd2, %rd5;
	cvta.to.global.u64 	%rd3, %rd6;
$L__BB1_2:
	mul.wide.s32 	%rd7, %r6, 4;
	add.s64 	%rd8, %rd1, %rd7;
	ld.global.f32 	%f1, [%rd8];
	add.s64 	%rd9, %rd2, %rd7;
	ld.global.f32 	%f2, [%rd9];
	sub.f32 	%f3, %f1, %f2;
	add.s64 	%rd10, %rd3, %rd7;
	st.global.f32 	[%rd10], %f3;
	add.s32 	%r6, %r6, %r2;
	setp.lt.s32 	%p2, %r6, %r5;
	@%p2 bra 	$L__BB1_2;
$L__BB1_3:
	ret;

}
	// .globl	_Z3mulPffS_i
.visible .entry _Z3mulPffS_i(
	.param .u64 .ptr .align 1 _Z3mulPffS_i_param_0,
	.param .f32 _Z3mulPffS_i_param_1,
	.param .u64 .ptr .align 1 _Z3mulPffS_i_param_2,
	.param .u32 _Z3mulPffS_i_param_3
)
{
	.reg .pred 	%p<3>;
	.reg .b32 	%r<7>;
	.reg .b32 	%f<4>;
	.reg .b64 	%rd<8>;

	ld.param.u64 	%rd3, [_Z3mulPffS_i_param_0];
	ld.param.f32 	%f1, [_Z3mulPffS_i_param_1];
	ld.param.u64 	%rd4, [_Z3mulPffS_i_param_2];
	ld.param.u32 	%r5, [_Z3mulPffS_i_param_3];
	mov.u32 	%r6, %tid.x;
	setp.ge.s32 	%p1, %r6, %r5;
	@%p1 bra 	$L__BB2_3;
	mov.u32 	%r2, %ntid.x;
	cvta.to.global.u64 	%rd1, %rd3;
	cvta.to.global.u64 	%rd2, %rd4;
$L__BB2_2:
	mul.wide.s32 	%rd5, %r6, 4;
	add.s64 	%rd6, %rd1, %rd5;
	ld.global.f32 	%f2, [%rd6];
	mul.f32 	%f3, %f1, %f2;
	add.s64 	%rd7, %rd2, %rd5;
	st.global.f32 	[%rd7], %f3;
	add.s32 	%r6, %r6, %r2;
	setp.lt.s32 	%p2, %r6, %r5;
	@%p2 bra 	$L__BB2_2;
$L__BB2_3:
	ret;

}
	// .globl	_Z3divPffS_i
.visible .entry _Z3divPffS_i(
	.param .u64 .ptr .align 1 _Z3divPffS_i_param_0,
	.param .f32 _Z3divPffS_i_param_1,
	.param .u64 .ptr .align 1 _Z3divPffS_i_param_2,
	.param .u32 _Z3divPffS_i_param_3
)
{
	.reg .pred 	%p<3>;
	.reg .b32 	%r<7>;
	.reg .b32 	%f<4>;
	.reg .b64 	%rd<8>;

	ld.param.u64 	%rd3, [_Z3divPffS_i_param_0];
	ld.param.f32 	%f1, [_Z3divPffS_i_param_1];
	ld.param.u64 	%rd4, [_Z3divPffS_i_param_2];
	ld.param.u32 	%r5, [_Z3divPffS_i_param_3];
	mov.u32 	%r6, %tid.x;
	setp.ge.s32 	%p1, %r6, %r5;
	@%p1 bra 	$L__BB3_3;
	mov.u32 	%r2, %ntid.x;
	cvta.to.global.u64 	%rd1, %rd3;
	cvta.to.global.u64 	%rd2, %rd4;
$L__BB3_2:
	mul.wide.s32 	%rd5, %r6, 4;
	add.s64 	%rd6, %rd1, %rd5;
	ld.global.f32 	%f2, [%rd6];
	div.rn.f32 	%f3, %f2, %f1;
	add.s64 	%rd7, %rd2, %rd5;
	st.global.f32 	[%rd7], %f3;
	add.s32 	%r6, %r6, %r2;
	setp.lt.s32 	%p2, %r6, %r5;
	@%p2 bra 	$L__BB3_2;
$L__BB3_3:
	ret;

}
	// .globl	_Z3powPffS_i
.visible .entry _Z3powPffS_i(
	.param .u64 .ptr .align 1 _Z3powPffS_i_param_0,
	.param .f32 _Z3powPffS_i_param_1,
	.param .u64 .ptr .align 1 _Z3powPffS_i_param_2,
	.param .u32 _Z3powPffS_i_param_3
)
{
	.reg .pred 	%p<24>;
	.reg .b32 	%r<21>;
	.reg .b32 	%f<75>;
	.reg .b64 	%rd<9>;

	ld.param.u64 	%rd3, [_Z3powPffS_i_param_0];
	ld.param.f32 	%f11, [_Z3powPffS_i_param_1];
	ld.param.u64 	%rd4, [_Z3powPffS_i_param_2];
	ld.param.u32 	%r5, [_Z3powPffS_i_param_3];
	mov.u32 	%r20, %tid.x;
	setp.ge.s32 	%p1, %r20, %r5;
	@%p1 bra 	$L__BB4_11;
	mul.f32 	%f12, %f11, 0f3F000000;
	cvt.rzi.f32.f32 	%f13, %f12;
	add.f32 	%f14, %f13, %f13;
	sub.f32 	%f15, %f11, %f14;
	abs.f32 	%f1, %f15;
	abs.f32 	%f2, %f11;
	cvt.rmi.f32.f32 	%f3, %f11;
	mov.u32 	%r2, %ntid.x;
	cvta.to.global.u64 	%rd1, %rd3;
	cvta.to.global.u64 	%rd2, %rd4;
$L__BB4_2:
	setp.eq.f32 	%p2, %f11, 0f00000000;
	mul.wide.s32 	%rd5, %r20, 4;
	add.s64 	%rd6, %rd1, %rd5;
	ld.global.f32 	%f4, [%rd6];
	abs.f32 	%f5, %f4;
	setp.lt.f32 	%p3, %f5, 0f00800000;
	mul.f32 	%f17, %f5, 0f4B800000;
	selp.f32 	%f18, %f17, %f5, %p3;
	selp.f32 	%f19, 0fC1C00000, 0f00000000, %p3;
	mov.b32 	%r6, %f18;
	add.s32 	%r7, %r6, -1060439283;
	and.b32  	%r8, %r7, -8388608;
	sub.s32 	%r9, %r6, %r8;
	mov.b32 	%f20, %r9;
	cvt.rn.f32.s32 	%f21, %r8;
	fma.rn.f32 	%f22, %f21, 0f34000000, %f19;
	add.f32 	%f23, %f20, 0fBF800000;
	add.f32 	%f24, %f20, 0f3F800000;
	rcp.approx.ftz.f32 	%f25, %f24;
	add.f32 	%f26, %f23, %f23;
	mul.f32 	%f27, %f26, %f25;
	mul.f32 	%f28, %f27, %f27;
	sub.f32 	%f29, %f23, %f27;
	add.f32 	%f30, %f29, %f29;
	neg.f32 	%f31, %f27;
	fma.rn.f32 	%f32, %f31, %f23, %f30;
	mul.rn.f32 	%f33, %f25, %f32;
	fma.rn.f32 	%f34, %f28, 0f3A2C32E4, 0f3B52E7DB;
	fma.rn.f32 	%f35, %f34, %f28, 0f3C93BB73;
	fma.rn.f32 	%f36, %f35, %f28, 0f3DF6384F;
	mul.rn.f32 	%f37, %f36, %f28;
	fma.rn.f32 	%f38, %f27, 0f3FB8AA3B, %f22;
	sub.f32 	%f39, %f22, %f38;
	fma.rn.f32 	%f40, %f27, 0f3FB8AA3B, %f39;
	fma.rn.f32 	%f41, %f33, 0f3FB8AA3B, %f40;
	fma.rn.f32 	%f42, %f27, 0f32A55E34, %f41;
	mul.f32 	%f43, %f37, 0f40400000;
	fma.rn.f32 	%f44, %f43, %f33, %f42;
	fma.rn.f32 	%f45, %f37, %f27, %f44;
	add.rn.f32 	%f46, %f38, %f45;
	neg.f32 	%f47, %f38;
	add.rn.f32 	%f48, %f46, %f47;
	neg.f32 	%f49, %f48;
	add.rn.f32 	%f50, %f45, %f49;
	mul.rn.f32 	%f51, %f46, %f11;
	neg.f32 	%f52, %f51;
	fma.rn.f32 	%f53, %f46, %f11, %f52;
	fma.rn.f32 	%f54, %f50, %f11, %f53;
	cvt.rni.f32.f32 	%f55, %f51;
	sub.f32 	%f56, %f51, %f55;
	add.f32 	%f57, %f56, %f54;
	fma.rn.f32 	%f58, %f57, 0f391FCB8E, 0f3AAF85ED;
	fma.rn.f32 	%f59, %f58, %f57, 0f3C1D9856;
	fma.rn.f32 	%f60, %f59, %f57, 0f3D6357BB;
	fma.rn.f32 	%f61, %f60, %f57, 0f3E75FDEC;
	fma.rn.f32 	%f62, %f61, %f57, 0f3F317218;
	fma.rn.f32 	%f63, %f62, %f57, 0f3F800000;
	cvt.rzi.s32.f32 	%r10, %f55;
	setp.gt.f32 	%p4, %f55, 0f00000000;
	selp.b32 	%r11, 0, -2097152000, %p4;
	add.s32 	%r12, %r11, 2130706432;
	mov.b32 	%f64, %r12;
	mul.f32 	%f65, %f63, %f64;
	shl.b32 	%r13, %r10, 23;
	sub.s32 	%r14, %r13, %r11;
	mov.b32 	%f66, %r14;
	mul.f32 	%f67, %f65, %f66;
	abs.f32 	%f68, %f51;
	setp.gt.f32 	%p5, %f68, 0f43180000;
	setp.lt.f32 	%p6, %f51, 0f00000000;
	selp.f32 	%f69, 0f00000000, 0f7F800000, %p6;
	selp.f32 	%f6, %f69, %f67, %p5;
	setp.eq.f32 	%p7, %f4, 0f3F800000;
	or.pred  	%p8, %p2, %p7;
	mov.f32 	%f74, 0f3F800000;
	@%p8 bra 	$L__BB4_10;
	setp.num.f32 	%p9, %f2, %f2;
	setp.num.f32 	%p10, %f5, %f5;
	and.pred  	%p11, %p10, %p9;
	@%p11 bra 	$L__BB4_5;
	add.rn.f32 	%f74, %f4, %f11;
	bra.uni 	$L__BB4_10;
$L__BB4_5:
	setp.neu.f32 	%p12, %f4, 0f00000000;
	setp.neu.f32 	%p13, %f5, 0f7F800000;
	and.pred  	%p14, %p12, %p13;
	@%p14 bra 	$L__BB4_7;
	setp.lt.f32 	%p21, %f11, 0f00000000;
	setp.neu.f32 	%p22, %f1, 0f3F800000;
	add.f32 	%f73, %f4, %f4;
	mov.b32 	%r15, %f73;
	xor.b32  	%r16, %r15, 2139095040;
	selp.b32 	%r17, %r16, %r15, %p21;
	and.b32  	%r18, %r17, 2147483647;
	selp.b32 	%r19, %r18, %r17, %p22;
	mov.b32 	%f74, %r19;
	bra.uni 	$L__BB4_10;
$L__BB4_7:
	setp.eq.f32 	%p15, %f2, 0f7F800000;
	setp.eq.f32 	%p16, %f4, 0fBF800000;
	and.pred  	%p17, %p16, %p15;
	@%p17 bra 	$L__BB4_10;
	setp.geu.f32 	%p18, %f4, 0f00000000;
	mov.f32 	%f74, %f6;
	@%p18 bra 	$L__BB4_10;
	setp.neu.f32 	%p19, %f11, %f3;
	setp.neu.f32 	%p20, %f1, 0f3F800000;
	neg.f32 	%f71, %f6;
	selp.f32 	%f72, %f6, %f71, %p20;
	selp.f32 	%f74, 0f7FFFFFFF, %f72, %p19;
$L__BB4_10:
	add.s64 	%rd8, %rd2, %rd5;
	st.global.f32 	[%rd8], %f74;
	add.s32 	%r20, %r20, %r2;
	setp.lt.s32 	%p23, %r20, %r5;
	@%p23 bra 	$L__BB4_2;
$L__BB4_11:
	ret;

}
	// .globl	_Z4sqrtPfS_i
.visible .entry _Z4sqrtPfS_i(
	.param .u64 .ptr .align 1 _Z4sqrtPfS_i_param_0,
	.param .u64 .ptr .align 1 _Z4sqrtPfS_i_param_1,
	.param .u32 _Z4sqrtPfS_i_param_2
)
{
	.reg .pred 	%p<3>;
	.reg .b32 	%r<7>;
	.reg .b32 	%f<3>;
	.reg .b64 	%rd<8>;

	ld.param.u64 	%rd3, [_Z4sqrtPfS_i_param_0];
	ld.param.u64 	%rd4, [_Z4sqrtPfS_i_param_1];
	ld.param.u32 	%r5, [_Z4sqrtPfS_i_param_2];
	mov.u32 	%r6, %tid.x;
	setp.ge.s32 	%p1, %r6, %r5;
	@%p1 bra 	$L__BB5_3;
	mov.u32 	%r2, %ntid.x;
	cvta.to.global.u64 	%rd1, %rd3;
	cvta.to.global.u64 	%rd2, %rd4;
$L__BB5_2:
	mul.wide.s32 	%rd5, %r6, 4;
	add.s64 	%rd6, %rd1, %rd5;
	ld.global.f32 	%f1, [%rd6];
	sqrt.rn.f32 	%f2, %f1;
	add.s64 	%rd7, %rd2, %rd5;
	st.global.f32 	[%rd7], %f2;
	add.s32 	%r6, %r6, %r2;
	setp.lt.s32 	%p2, %r6, %r5;
	@%p2 bra 	$L__BB5_2;
$L__BB5_3:
	ret;

}
	// .globl	_Z3dotPfS_S_iii
.visible .entry _Z3dotPfS_S_iii(
	.param .u64 .ptr .align 1 _Z3dotPfS_S_iii_param_0,
	.param .u64 .ptr .align 1 _Z3dotPfS_S_iii_param_1,
	.param .u64 .ptr .align 1 _Z3dotPfS_S_iii_param_2,
	.param .u32 _Z3dotPfS_S_iii_param_3,
	.param .u32 _Z3dotPfS_S_iii_param_4,
	.param .u32 _Z3dotPfS_S_iii_param_5
)
{
	.reg .pred 	%p<17>;
	.reg .b32 	%r<58>;
	.reg .b32 	%f<67>;
	.reg .b64 	%rd<42>;

	ld.param.u64 	%rd5, [_Z3dotPfS_S_iii_param_0];
	ld.param.u64 	%rd6, [_Z3dotPfS_S_iii_param_1];
	ld.param.u64 	%rd7, [_Z3dotPfS_S_iii_param_2];
	ld.param.u32 	%r30, [_Z3dotPfS_S_iii_param_3];
	ld.param.u32 	%r31, [_Z3dotPfS_S_iii_param_4];
	ld.param.u32 	%r32, [_Z3dotPfS_S_iii_param_5];
	cvta.to.global.u64 	%rd1, %rd6;
	cvta.to.global.u64 	%rd2, %rd5;
	cvta.to.global.u64 	%rd3, %rd7;
	mov.u32 	%r48, %tid.x;
	setp.ge.s32 	%p1, %r48, %r30;
	@%p1 bra 	$L__BB6_22;
	mov.u32 	%r2, %tid.y;
	setp.gt.s32 	%p2, %r31, 0;
	mov.u32 	%r3, %ntid.y;
	mov.u32 	%r4, %ntid.x;
	@%p2 bra 	$L__BB6_2;
	bra.uni 	$L__BB6_18;
$L__BB6_2:
	and.b32  	%r5, %r31, 7;
	and.b32  	%r6, %r31, 2147483640;
	shl.b32 	%r7, %r32, 3;
	add.s64 	%rd4, %rd2, 16;
	mul.wide.s32 	%rd34, %r32, 4;
$L__BB6_3:
	setp.lt.s32 	%p6, %r2, %r32;
	@%p6 bra 	$L__BB6_5;
$L__BB6_4:
	mov.u32 	%r47, %ntid.x;
	add.s32 	%r48, %r48, %r47;
	setp.lt.s32 	%p16, %r48, %r30;
	@%p16 bra 	$L__BB6_3;
	bra.uni 	$L__BB6_22;
$L__BB6_5:
	mul.lo.s32 	%r10, %r48, %r31;
	mov.u32 	%r49, %r2;
$L__BB6_6:
	setp.lt.u32 	%p7, %r31, 8;
	mov.f32 	%f66, 0f00000000;
	mov.b32 	%r54, 0;
	@%p7 bra 	$L__BB6_9;
	and.b32  	%r36, %r31, 2147483640;
	neg.s32 	%r52, %r36;
	mov.f32 	%f66, 0f00000000;
	mov.u32 	%r50, %r10;
	mov.u32 	%r51, %r49;
$L__BB6_8:
	.pragma "nounroll";
	mul.wide.s32 	%rd10, %r50, 4;
	add.s64 	%rd11, %rd4, %rd10;
	ld.global.f32 	%f16, [%rd11+-16];
	mul.wide.s32 	%rd12, %r51, 4;
	add.s64 	%rd13, %rd1, %rd12;
	ld.global.f32 	%f17, [%rd13];
	fma.rn.f32 	%f18, %f16, %f17, %f66;
	ld.global.f32 	%f19, [%rd11+-12];
	mul.wide.s32 	%rd14, %r32, 4;
	add.s64 	%rd15, %rd13, %rd14;
	ld.global.f32 	%f20, [%rd15];
	fma.rn.f32 	%f21, %f19, %f20, %f18;
	ld.global.f32 	%f22, [%rd11+-8];
	add.s64 	%rd16, %rd15, %rd14;
	ld.global.f32 	%f23, [%rd16];
	fma.rn.f32 	%f24, %f22, %f23, %f21;
	ld.global.f32 	%f25, [%rd11+-4];
	add.s64 	%rd17, %rd16, %rd14;
	ld.global.f32 	%f26, [%rd17];
	fma.rn.f32 	%f27, %f25, %f26, %f24;
	ld.global.f32 	%f28, [%rd11];
	add.s64 	%rd18, %rd17, %rd14;
	ld.global.f32 	%f29, [%rd18];
	fma.rn.f32 	%f30, %f28, %f29, %f27;
	ld.global.f32 	%f31, [%rd11+4];
	add.s64 	%rd19, %rd18, %rd14;
	ld.global.f32 	%f32, [%rd19];
	fma.rn.f32 	%f33, %f31, %f32, %f30;
	ld.global.f32 	%f34, [%rd11+8];
	add.s64 	%rd20, %rd19, %rd14;
	ld.global.f32 	%f35, [%rd20];
	fma.rn.f32 	%f36, %f34, %f35, %f33;
	ld.global.f32 	%f37, [%rd11+12];
	add.s64 	%rd21, %rd20, %rd14;
	ld.global.f32 	%f38, [%rd21];
	fma.rn.f32 	%f66, %f37, %f38, %f36;
	add.s32 	%r52, %r52, 8;
	add.s32 	%r51, %r51, %r7;
	add.s32 	%r50, %r50, 8;
	setp.ne.s32 	%p8, %r52, 0;
	mov.u32 	%r54, %r6;
	@%p8 bra 	$L__BB6_8;
$L__BB6_9:
	setp.eq.s32 	%p9, %r5, 0;
	@%p9 bra 	$L__BB6_17;
	add.s32 	%r37, %r5, -1;
	setp.lt.u32 	%p10, %r37, 3;
	@%p10 bra 	$L__BB6_12;
	add.s32 	%r38, %r54, %r10;
	mul.wide.s32 	%rd22, %r38, 4;
	add.s64 	%rd23, %rd2, %rd22;
	ld.global.f32 	%f40, [%rd23];
	mad.lo.s32 	%r39, %r54, %r32, %r49;
	mul.wide.s32 	%rd24, %r39, 4;
	add.s64 	%rd25, %rd1, %rd24;
	ld.global.f32 	%f41, [%rd25];
	fma.rn.f32 	%f42, %f40, %f41, %f66;
	ld.global.f32 	%f43, [%rd23+4];
	add.s64 	%rd27, %rd25, %rd34;
	ld.global.f32 	%f44, [%rd27];
	fma.rn.f32 	%f45, %f43, %f44, %f42;
	ld.global.f32 	%f46, [%rd23+8];
	add.s64 	%rd28, %rd27, %rd34;
	ld.global.f32 	%f47, [%rd28];
	fma.rn.f32 	%f48, %f46, %f47, %f45;
	ld.global.f32 	%f49, [%rd23+12];
	add.s64 	%rd29, %rd28, %rd34;
	ld.global.f32 	%f50, [%rd29];
	fma.rn.f32 	%f66, %f49, %f50, %f48;
	add.s32 	%r54, %r54, 4;
$L__BB6_12:
	and.b32  	%r40, %r31, 3;
	setp.eq.s32 	%p11, %r40, 0;
	@%p11 bra 	$L__BB6_17;
	setp.eq.s32 	%p12, %r40, 1;
	@%p12 bra 	$L__BB6_15;
	add.s32 	%r41, %r54, %r10;
	mul.wide.s32 	%rd30, %r41, 4;
	add.s64 	%rd31, %rd2, %rd30;
	ld.global.f32 	%f52, [%rd31];
	mad.lo.s32 	%r42, %r54, %r32, %r49;
	mul.wide.s32 	%rd32, %r42, 4;
	add.s64 	%rd33, %rd1, %rd32;
	ld.global.f32 	%f53, [%rd33];
	fma.rn.f32 	%f54, %f52, %f53, %f66;
	ld.global.f32 	%f55, [%rd31+4];
	add.s64 	%rd35, %rd33, %rd34;
	ld.global.f32 	%f56, [%rd35];
	fma.rn.f32 	%f66, %f55, %f56, %f54;
	add.s32 	%r54, %r54, 2;
$L__BB6_15:
	and.b32  	%r43, %r31, 1;
	setp.eq.b32 	%p13, %r43, 1;
	not.pred 	%p14, %p13;
	@%p14 bra 	$L__BB6_17;
	add.s32 	%r44, %r54, %r10;
	mul.wide.s32 	%rd36, %r44, 4;
	add.s64 	%rd37, %rd2, %rd36;
	ld.global.f32 	%f57, [%rd37];
	mad.lo.s32 	%r45, %r54, %r32, %r49;
	mul.wide.s32 	%rd38, %r45, 4;
	add.s64 	%rd39, %rd1, %rd38;
	ld.global.f32 	%f58, [%rd39];
	fma.rn.f32 	%f66, %f57, %f58, %f66;
$L__BB6_17:
	mad.lo.s32 	%r46, %r48, %r32, %r49;
	mul.wide.s32 	%rd40, %r46, 4;
	add.s64 	%rd41, %rd3, %rd40;
	st.global.f32 	[%rd41], %f66;
	add.s32 	%r49, %r49, %r3;
	setp.lt.s32 	%p15, %r49, %r32;
	@%p15 bra 	$L__BB6_6;
	bra.uni 	$L__BB6_4;
$L__BB6_18:
	setp.ge.s32 	%p3, %r2, %r32;
	@%p3 bra 	$L__BB6_21;
	mul.lo.s32 	%r26, %r48, %r32;
	mov.u32 	%r57, %r2;
$L__BB6_20:
	add.s32 	%r33, %r57, %r26;
	mul.wide.s32 	%rd8, %r33, 4;
	add.s64 	%rd9, %rd3, %rd8;
	mov.b32 	%r34, 0;
	st.global.u32 	[%rd9], %r34;
	add.s32 	%r57, %r57, %r3;
	setp.lt.s32 	%p4, %r57, %r32;
	@%p4 bra 	$L__BB6_20;
$L__BB6_21:
	add.s32 	%r48, %r48, %r4;
	setp.lt.s32 	%p5, %r48, %r30;
	@%p5 bra 	$L__BB6_18;
$L__BB6_22:
	ret;

}


// ===== COMPILED SASS (sm_100) =====

	.target	sm_100

	.elftype	@"ET_EXEC"


//--------------------- .note.nv.tkinfo           --------------------------
	.section	.note.nv.tkinfo,"",@"SHT_NOTE"
	.sectionflags	@"SHF_NOTE_NV_TKINFO"
	.tkinfo
        /*0018*/ 	.word	0x00000002
        /*0030*/ 	.string	""
        /*0030*/ 	.string	"ptxas"
        /*0030*/ 	.string	"Cuda compilation tools, release 13.0, V13.0.88"
        /*0030*/ 	.string	"Build cuda_13.0.r13.0/compiler.36424714_0"
        /*0030*/ 	.string	"-arch sm_100 -m 64 "



//--------------------- .note.nv.cuinfo           --------------------------
	.section	.note.nv.cuinfo,"",@"SHT_NOTE"
	.sectionflags	@"SHF_NOTE_NV_CUINFO"
        /*0018*/ 	.short	0x0002
        /*001a*/ 	.short	0x0064
        /*001c*/ 	.short	0x0082
	.zero		2


//--------------------- .nv.info                  --------------------------
	.section	.nv.info,"",@"SHT_CUDA_INFO"
	.align	4


	//----- nvinfo : EIATTR_REGCOUNT
	.align		4
        /*0000*/ 	.byte	0x04, 0x2f
        /*0002*/ 	.short	(.L_1 - .L_0)
	.align		4
.L_0:
        /*0004*/ 	.word	index@(_Z3addPfS_S_i)
        /*0008*/ 	.word	0x00000014


	//----- nvinfo : EIATTR_FRAME_SIZE
	.align		4
.L_1:
        /*000c*/ 	.byte	0x04, 0x11
        /*000e*/ 	.short	(.L_3 - .L_2)
	.align		4
.L_2:
        /*0010*/ 	.word	index@(_Z3addPfS_S_i)
        /*0014*/ 	.word	0x00000000


	//----- nvinfo : EIATTR_REGCOUNT
	.align		4
.L_3:
        /*0018*/ 	.byte	0x04, 0x2f
        /*001a*/ 	.short	(.L_5 - .L_4)
	.align		4
.L_4:
        /*001c*/ 	.word	index@(_Z5minusPfS_S_i)
        /*0020*/ 	.word	0x00000014


	//----- nvinfo : EIATTR_FRAME_SIZE
	.align		4
.L_5:
        /*0024*/ 	.byte	0x04, 0x11
        /*0026*/ 	.short	(.L_7 - .L_6)
	.align		4
.L_6:
        /*0028*/ 	.word	index@(_Z5minusPfS_S_i)
        /*002c*/ 	.word	0x00000000


	//----- nvinfo : EIATTR_REGCOUNT
	.align		4
.L_7:
        /*0030*/ 	.byte	0x04, 0x2f
        /*0032*/ 	.short	(.L_9 - .L_8)
	.align		4
.L_8:
        /*0034*/ 	.word	index@(_Z3mulPffS_i)
        /*0038*/ 	.word	0x00000010


	//----- nvinfo : EIATTR_FRAME_SIZE
	.align		4
.L_9:
        /*003c*/ 	.byte	0x04, 0x11
        /*003e*/ 	.short	(.L_11 - .L_10)
	.align		4
.L_10:
        /*0040*/ 	.word	index@(_Z3mulPffS_i)
        /*0044*/ 	.word	0x00000000


	//----- nvinfo : EIATTR_REGCOUNT
	.align		4
.L_11:
        /*0048*/ 	.byte	0x04, 0x2f
        /*004a*/ 	.short	(.L_13 - .L_12)
	.align		4
.L_12:
        /*004c*/ 	.word	index@(_Z3divPffS_i)
        /*0050*/ 	.word	0x00000018


	//----- nvinfo : EIATTR_FRAME_SIZE
	.align		4
.L_13:
        /*0054*/ 	.byte	0x04, 0x11
        /*0056*/ 	.short	(.L_15 - .L_14)
	.align		4
.L_14:
        /*0058*/ 	.word	index@($__internal_1_$__cuda_sm3x_div_rn_noftz_f32_slowpath)
        /*005c*/ 	.word	0x00000000


	//----- nvinfo : EIATTR_FRAME_SIZE
	.align		4
.L_15:
        /*0060*/ 	.byte	0x04, 0x11
        /*0062*/ 	.short	(.L_17 - .L_16)
	.align		4
.L_16:
        /*0064*/ 	.word	index@(_Z3divPffS_i)
        /*0068*/ 	.word	0x00000000


	//----- nvinfo : EIATTR_REGCOUNT
	.align		4
.L_17:
        /*006c*/ 	.byte	0x04, 0x2f
        /*006e*/ 	.short	(.L_19 - .L_18)
	.align		4
.L_18:
        /*0070*/ 	.word	index@(_Z3powPffS_i)
        /*0074*/ 	.word	0x00000014


	//----- nvinfo : EIATTR_FRAME_SIZE
	.align		4
.L_19:
        /*0078*/ 	.byte	0x04, 0x11
        /*007a*/ 	.short	(.L_21 - .L_20)
	.align		4
.L_20:
        /*007c*/ 	.word	index@(_Z3powPffS_i)
        /*0080*/ 	.word	0x00000000


	//----- nvinfo : EIATTR_REGCOUNT
	.align		4
.L_21:
        /*0084*/ 	.byte	0x04, 0x2f
        /*0086*/ 	.short	(.L_23 - .L_22)
	.align		4
.L_22:
        /*0088*/ 	.word	index@(_Z4sqrtPfS_i)
        /*008c*/ 	.word	0x00000012


	//----- nvinfo : EIATTR_FRAME_SIZE
	.align		4
.L_23:
        /*0090*/ 	.byte	0x04, 0x11
        /*0092*/ 	.short	(.L_25 - .L_24)
	.align		4
.L_24:
        /*0094*/ 	.word	index@($__internal_0_$__cuda_sm20_sqrt_rn_f32_slowpath)
        /*0098*/ 	.word	0x00000000


	//----- nvinfo : EIATTR_FRAME_SIZE
	.align		4
.L_25:
        /*009c*/ 	.byte	0x04, 0x11
        /*009e*/ 	.short	(.L_27 - .L_26)
	.align		4
.L_26:
        /*00a0*/ 	.word	index@(_Z4sqrtPfS_i)
        /*00a4*/ 	.word	0x00000000


	//----- nvinfo : EIATTR_REGCOUNT
	.align		4
.L_27:
        /*00a8*/ 	.byte	0x04, 0x2f
        /*00aa*/ 	.short	(.L_29 - .L_28)
	.align		4
.L_28:
        /*00ac*/ 	.word	index@(_Z3dotPfS_S_iii)
        /*00b0*/ 	.word	0x00000020


	//----- nvinfo : EIATTR_FRAME_SIZE
	.align		4
.L_29:
        /*00b4*/ 	.byte	0x04, 0x11
        /*00b6*/ 	.short	(.L_31 - .L_30)
	.align		4
.L_30:
        /*00b8*/ 	.word	index@(_Z3dotPfS_S_iii)
        /*00bc*/ 	.word	0x00000000


	//----- nvinfo : EIATTR_MIN_STACK_SIZE
	.align		4
.L_31:
        /*00c0*/ 	.byte	0x04, 0x12
        /*00c2*/ 	.short	(.L_33 - .L_32)
	.align		4
.L_32:
        /*00c4*/ 	.word	index@(_Z3dotPfS_S_iii)
        /*00c8*/ 	.word	0x00000000


	//----- nvinfo : EIATTR_MIN_STACK_SIZE
	.align		4
.L_33:
        /*00cc*/ 	.byte	0x04, 0x12
        /*00ce*/ 	.short	(.L_35 - .L_34)
	.align		4
.L_34:
        /*00d0*/ 	.word	index@(_Z4sqrtPfS_i)
        /*00d4*/ 	.word	0x00000000


	//----- nvinfo : EIATTR_MIN_STACK_SIZE
	.align		4
.L_35:
        /*00d8*/ 	.byte	0x04, 0x12
        /*00da*/ 	.short	(.L_37 - .L_36)
	.align		4
.L_36:
        /*00dc*/ 	.word	index@(_Z3powPffS_i)
        /*00e0*/ 	.word	0x00000000


	//----- nvinfo : EIATTR_MIN_STACK_SIZE
	.align		4
.L_37:
        /*00e4*/ 	.byte	0x04, 0x12
        /*00e6*/ 	.short	(.L_39 - .L_38)
	.align		4
.L_38:
        /*00e8*/ 	.word	index@(_Z3divPffS_i)
        /*00ec*/ 	.word	0x00000000


	//----- nvinfo : EIATTR_MIN_STACK_SIZE
	.align		4
.L_39:
        /*00f0*/ 	.byte	0x04, 0x12
        /*00f2*/ 	.short	(.L_41 - .L_40)
	.align		4
.L_40:
        /*00f4*/ 	.word	index@(_Z3mulPffS_i)
        /*00f8*/ 	.word	0x00000000


	//----- nvinfo : EIATTR_MIN_STACK_SIZE
	.align		4
.L_41:
        /*00fc*/ 	.byte	0x04, 0x12
        /*00fe*/ 	.short	(.L_43 - .L_42)
	.align		4
.L_42:
        /*0100*/ 	.word	index@(_Z5minusPfS_S_i)
        /*0104*/ 	.word	0x00000000


	//----- nvinfo : EIATTR_MIN_STACK_SIZE
	.align		4
.L_43:
        /*0108*/ 	.byte	0x04, 0x12
        /*010a*/ 	.short	(.L_45 - .L_44)
	.align		4
.L_44:
        /*010c*/ 	.word	index@(_Z3addPfS_S_i)
        /*0110*/ 	.word	0x00000000
.L_45:


//--------------------- .nv.compat                --------------------------
	.section	.nv.compat,"",@"SHT_CUDA_COMPAT_INFO"
	.align	4
        /*0000*/ 	.byte	0x02, 0x09, 0x00, 0x00, 0x02, 0x02, 0x01, 0x00, 0x02, 0x05, 0x05, 0x00, 0x03, 0x07, 0x01, 0x01
        /*0010*/ 	.byte	0x02, 0x03, 0x00, 0x00, 0x02, 0x06, 0x01, 0x00, 0x04, 0x0b, 0x08, 0x00, 0x01, 0x00, 0x00, 0x00
        /*0020*/ 	.byte	0x00, 0x00, 0x00, 0x00


//--------------------- .nv.info._Z3dotPfS_S_iii  --------------------------
	.section	.nv.info._Z3dotPfS_S_iii,"",@"SHT_CUDA_INFO"
	.sectionflags	@""
	.align	4


	//----- nvinfo : EIATTR_CUDA_API_VERSION
	.align		4
        /*0000*/ 	.byte	0x04, 0x37
        /*0002*/ 	.short	(.L_47 - .L_46)
.L_46:
        /*0004*/ 	.word	0x00000082


	//----- nvinfo : EIATTR_KPARAM_INFO
	.align		4
.L_47:
        /*0008*/ 	.byte	0x04, 0x17
        /*000a*/ 	.short	(.L_49 - .L_48)
.L_48:
        /*000c*/ 	.word	0x00000000
        /*0010*/ 	.short	0x0005
        /*0012*/ 	.short	0x0020
        /*0014*/ 	.byte	0x00, 0xf0, 0x11, 0x00


	//----- nvinfo : EIATTR_KPARAM_INFO
	.align		4
.L_49:
        /*0018*/ 	.byte	0x04, 0x17
        /*001a*/ 	.short	(.L_51 - .L_50)
.L_50:
        /*001c*/ 	.word	0x00000000
        /*0020*/ 	.short	0x0004
        /*0022*/ 	.short	0x001c
        /*0024*/ 	.byte	0x00, 0xf0, 0x11, 0x00


	//----- nvinfo : EIATTR_KPARAM_INFO
	.align		4
.L_51:
        /*0028*/ 	.byte	0x04, 0x17
        /*002a*/ 	.short	(.L_53 - .L_52)
.L_52:
        /*002c*/ 	.word	0x00000000
        /*0030*/ 	.short	0x0003
        /*0032*/ 	.short	0x0018
        /*0034*/ 	.byte	0x00, 0xf0, 0x11, 0x00


	//----- nvinfo : EIATTR_KPARAM_INFO
	.align		4
.L_53:
        /*0038*/ 	.byte	0x04, 0x17
        /*003a*/ 	.short	(.L_55 - .L_54)
.L_54:
        /*003c*/ 	.word	0x00000000
        /*0040*/ 	.short	0x0002
        /*0042*/ 	.short	0x0010
        /*0044*/ 	.byte	0x00, 0xf5, 0x21, 0x00


	//----- nvinfo : EIATTR_KPARAM_INFO
	.align		4
.L_55:
        /*0048*/ 	.byte	0x04, 0x17
        /*004a*/ 	.short	(.L_57 - .L_56)
.L_56:
        /*004c*/ 	.word	0x00000000
        /*0050*/ 	.short	0x0001
        /*0052*/ 	.short	0x0008
        /*0054*/ 	.byte	0x00, 0xf5, 0x21, 0x00


	//----- nvinfo : EIATTR_KPARAM_INFO
	.align		4
.L_57:
        /*0058*/ 	.byte	0x04, 0x17
        /*005a*/ 	.short	(.L_59 - .L_58)
.L_58:
        /*005c*/ 	.word	0x00000000
        /*0060*/ 	.short	0x0000
        /*0062*/ 	.short	0x0000
        /*0064*/ 	.byte	0x00, 0xf5, 0x21, 0x00


	//----- nvinfo : EIATTR_SPARSE_MMA_MASK
	.align		4
.L_59:
        /*0068*/ 	.byte	0x03, 0x50
        /*006a*/ 	.short	0x0000


	//----- nvinfo : EIATTR_MAXREG_COUNT
	.align		4
        /*006c*/ 	.byte	0x03, 0x1b
        /*006e*/ 	.short	0x00ff


	//----- nvinfo : EIATTR_MERCURY_ISA_VERSION
	.align		4
        /*0070*/ 	.byte	0x03, 0x5f
        /*0072*/ 	.short	0x0101


	//----- nvinfo : EIATTR_VRC_CTA_INIT_COUNT
	.align		4
        /*0074*/ 	.byte	0x02, 0x4a
	.zero		1
	.zero		1


	//----- nvinfo : EIATTR_EXIT_INSTR_OFFSETS
	.align		4
        /*0078*/ 	.byte	0x04, 0x1c
        /*007a*/ 	.short	(.L_61 - .L_60)


	//   ....[0]....
.L_60:
        /*007c*/ 	.word	0x00000040


	//   ....[1]....
        /*0080*/ 	.word	0x000001d0


	//   ....[2]....
        /*0084*/ 	.word	0x00000a50


	//----- nvinfo : EIATTR_CRS_STACK_SIZE
	.align		4
.L_61:
        /*0088*/ 	.byte	0x04, 0x1e
        /*008a*/ 	.short	(.L_63 - .L_62)
.L_62:
        /*008c*/ 	.word	0x00000000


	//----- nvinfo : EIATTR_CBANK_PARAM_SIZE
	.align		4
.L_63:
        /*0090*/ 	.byte	0x03, 0x19
        /*0092*/ 	.short	0x0024


	//----- nvinfo : EIATTR_PARAM_CBANK
	.align		4
        /*0094*/ 	.byte	0x04, 0x0a
        /*0096*/ 	.short	(.L_65 - .L_64)
	.align		4
.L_64:
        /*0098*/ 	.word	index@(.nv.constant0._Z3dotPfS_S_iii)
        /*009c*/ 	.short	0x0380
        /*009e*/ 	.short	0x0024


	//----- nvinfo : EIATTR_SW_WAR
	.align		4
.L_65:
        /*00a0*/ 	.byte	0x04, 0x36
        /*00a2*/ 	.short	(.L_67 - .L_66)
.L_66:
        /*00a4*/ 	.word	0x00000008
.L_67:


//--------------------- .nv.info._Z4sqrtPfS_i     --------------------------
	.section	.nv.info._Z4sqrtPfS_i,"",@"SHT_CUDA_INFO"
	.sectionflags	@""
	.align	4


	//----- nvinfo : EIATTR_CUDA_API_VERSION
	.align		4
        /*0000*/ 	.byte	0x04, 0x37
        /*0002*/ 	.short	(.L_69 - .L_68)
.L_68:
        /*0004*/ 	.word	0x00000082


	//----- nvinfo : EIATTR_KPARAM_INFO
	.align		4
.L_69:
        /*0008*/ 	.byte	0x04, 0x17
        /*000a*/ 	.short	(.L_71 - .L_70)
.L_70:
        /*000c*/ 	.word	0x00000000
        /*0010*/ 	.short	0x0002
        /*0012*/ 	.short	0x0010
        /*0014*/ 	.byte	0x00, 0xf0, 0x11, 0x00


	//----- nvinfo : EIATTR_KPARAM_INFO
	.align		4
.L_71:
        /*0018*/ 	.byte	0x04, 0x17
        /*001a*/ 	.short	(.L_73 - .L_72)
.L_72:
        /*001c*/ 	.word	0x00000000
        /*0020*/ 	.short	0x0001
        /*0022*/ 	.short	0x0008
        /*0024*/ 	.byte	0x00, 0xf5, 0x21, 0x00


	//----- nvinfo : EIATTR_KPARAM_INFO
	.align		4
.L_73:
        /*0028*/ 	.byte	0x04, 0x17
        /*002a*/ 	.short	(.L_75 - .L_74)
.L_74:
        /*002c*/ 	.word	0x00000000
        /*0030*/ 	.short	0x0000
        /*0032*/ 	.short	0x0000
        /*0034*/ 	.byte	0x00, 0xf5, 0x21, 0x00


	//----- nvinfo : EIATTR_SPARSE_MMA_MASK
	.align		4
.L_75:
        /*0038*/ 	.byte	0x03, 0x50
        /*003a*/ 	.short	0x0000


	//----- nvinfo : EIATTR_MAXREG_COUNT
	.align		4
        /*003c*/ 	.byte	0x03, 0x1b
        /*003e*/ 	.short	0x00ff


	//----- nvinfo : EIATTR_MERCURY_ISA_VERSION
	.align		4
        /*0040*/ 	.byte	0x03, 0x5f
        /*0042*/ 	.short	0x0101


	//----- nvinfo : EIATTR_VRC_CTA_INIT_COUNT
	.align		4
        /*0044*/ 	.byte	0x02, 0x4a
	.zero		1
	.zero		1


	//----- nvinfo : EIATTR_EXIT_INSTR_OFFSETS
	.align		4
        /*0048*/ 	.byte	0x04, 0x1c
        /*004a*/ 	.short	(.L_77 - .L_76)


	//   ....[0]....
.L_76:
        /*004c*/ 	.word	0x00000040


	//   ....[1]....
        /*0050*/ 	.word	0x00000200


	//----- nvinfo : EIATTR_CRS_STACK_SIZE
	.align		4
.L_77:
        /*0054*/ 	.byte	0x04, 0x1e
        /*0056*/ 	.short	(.L_79 - .L_78)
.L_78:
        /*0058*/ 	.word	0x00000000


	//----- nvinfo : EIATTR_CBANK_PARAM_SIZE
	.align		4
.L_79:
        /*005c*/ 	.byte	0x03, 0x19
        /*005e*/ 	.short	0x0014


	//----- nvinfo : EIATTR_PARAM_CBANK
	.align		4
        /*0060*/ 	.byte	0x04, 0x0a
        /*0062*/ 	.short	(.L_81 - .L_80)
	.align		4
.L_80:
        /*0064*/ 	.word	index@(.nv.constant0._Z4sqrtPfS_i)
        /*0068*/ 	.short	0x0380
        /*006a*/ 	.short	0x0014


	//----- nvinfo : EIATTR_SW_WAR
	.align		4
.L_81:
        /*006c*/ 	.byte	0x04, 0x36
        /*006e*/ 	.short	(.L_83 - .L_82)
.L_82:
        /*0070*/ 	.word	0x00000008
.L_83:


//--------------------- .nv.info._Z3powPffS_i     --------------------------
	.section	.nv.info._Z3powPffS_i,"",@"SHT_CUDA_INFO"
	.sectionflags	@""
	.align	4


	//----- nvinfo : EIATTR_CUDA_API_VERSION
	.align		4
        /*0000*/ 	.byte	0x04, 0x37
        /*0002*/ 	.short	(.L_85 - .L_84)
.L_84:
        /*0004*/ 	.word	0x00000082


	//----- nvinfo : EIATTR_KPARAM_INFO
	.align		4
.L_85:
        /*0008*/ 	.byte	0x04, 0x17
        /*000a*/ 	.short	(.L_87 - .L_86)
.L_86:
        /*000c*/ 	.word	0x00000000
        /*0010*/ 	.short	0x0003
        /*0012*/ 	.short	0x0018
        /*0014*/ 	.byte	0x00, 0xf0, 0x11, 0x00


	//----- nvinfo : EIATTR_KPARAM_INFO
	.align		4
.L_87:
        /*0018*/ 	.byte	0x04, 0x17
        /*001a*/ 	.short	(.L_89 - .L_88)
.L_88:
        /*001c*/ 	.word	0x00000000
        /*0020*/ 	.short	0x0002
        /*0022*/ 	.short	0x0010
        /*0024*/ 	.byte	0x00, 0xf5, 0x21, 0x00


	//----- nvinfo : EIATTR_KPARAM_INFO
	.align		4
.L_89:
        /*0028*/ 	.byte	0x04, 0x17
        /*002a*/ 	.short	(.L_91 - .L_90)
.L_90:
        /*002c*/ 	.word	0x00000000
        /*0030*/ 	.short	0x0001
        /*0032*/ 	.short	0x0008
        /*0034*/ 	.byte	0x00, 0xf0, 0x11, 0x00


	//----- nvinfo : EIATTR_KPARAM_INFO
	.align		4
.L_91:
        /*0038*/ 	.byte	0x04, 0x17
        /*003a*/ 	.short	(.L_93 - .L_92)
.L_92:
        /*003c*/ 	.word	0x00000000
        /*0040*/ 	.short	0x0000
        /*0042*/ 	.short	0x0000
        /*0044*/ 	.byte	0x00, 0xf5, 0x21, 0x00


	//----- nvinfo : EIATTR_SPARSE_MMA_MASK
	.align		4
.L_93:
        /*0048*/ 	.byte	0x03, 0x50
        /*004a*/ 	.short	0x0000


	//----- nvinfo : EIATTR_MAXREG_COUNT
	.align		4
        /*004c*/ 	.byte	0x03, 0x1b
        /*004e*/ 	.short	0x00ff


	//----- nvinfo : EIATTR_MERCURY_ISA_VERSION
	.align		4
        /*0050*/ 	.byte	0x03, 0x5f
        /*0052*/ 	.short	0x0101


	//----- nvinfo : EIATTR_VRC_CTA_INIT_COUNT
	.align		4
        /*0054*/ 	.byte	0x02, 0x4a
	.zero		1
	.zero		1


	//----- nvinfo : EIATTR_EXIT_INSTR_OFFSETS
	.align		4
        /*0058*/ 	.byte	0x04, 0x1c
        /*005a*/ 	.short	(.L_95 - .L_94)


	//   ....[0]....
.L_94:
        /*005c*/ 	.word	0x00000040


	//   ....[1]....
        /*0060*/ 	.word	0x000006f0


	//----- nvinfo : EIATTR_CRS_STACK_SIZE
	.align		4
.L_95:
        /*0064*/ 	.byte	0x04, 0x1e
        /*0066*/ 	.short	(.L_97 - .L_96)
.L_96:
        /*0068*/ 	.word	0x00000000


	//----- nvinfo : EIATTR_CBANK_PARAM_SIZE
	.align		4
.L_97:
        /*006c*/ 	.byte	0x03, 0x19
        /*006e*/ 	.short	0x001c


	//----- nvinfo : EIATTR_PARAM_CBANK
	.align		4
        /*0070*/ 	.byte	0x04, 0x0a
        /*0072*/ 	.short	(.L_99 - .L_98)
	.align		4
.L_98:
        /*0074*/ 	.word	index@(.nv.constant0._Z3powPffS_i)
        /*0078*/ 	.short	0x0380
        /*007a*/ 	.short	0x001c


	//----- nvinfo : EIATTR_SW_WAR
	.align		4
.L_99:
        /*007c*/ 	.byte	0x04, 0x36
        /*007e*/ 	.short	(.L_101 - .L_100)
.L_100:
        /*0080*/ 	.word	0x00000008
.L_101:


//--------------------- .nv.info._Z3divPffS_i     --------------------------
	.section	.nv.info._Z3divPffS_i,"",@"SHT_CUDA_INFO"
	.sectionflags	@""
	.align	4


	//----- nvinfo : EIATTR_CUDA_API_VERSION
	.align		4
        /*0000*/ 	.byte	0x04, 0x37
        /*0002*/ 	.short	(.L_103 - .L_102)
.L_102:
        /*0004*/ 	.word	0x00000082


	//----- nvinfo : EIATTR_KPARAM_INFO
	.align		4
.L_103:
        /*0008*/ 	.byte	0x04, 0x17
        /*000a*/ 	.short	(.L_105 - .L_104)
.L_104:
        /*000c*/ 	.word	0x00000000
        /*0010*/ 	.short	0x0003
        /*0012*/ 	.short	0x0018
        /*0014*/ 	.byte	0x00, 0xf0, 0x11, 0x00


	//----- nvinfo : EIATTR_KPARAM_INFO
	.align		4
.L_105:
        /*0018*/ 	.byte	0x04, 0x17
        /*001a*/ 	.short	(.L_107 - .L_106)
.L_106:
        /*001c*/ 	.word	0x00000000
        /*0020*/ 	.short	0x0002
        /*0022*/ 	.short	0x0010
        /*0024*/ 	.byte	0x00, 0xf5, 0x21, 0x00


	//----- nvinfo : EIATTR_KPARAM_INFO
	.align		4
.L_107:
        /*0028*/ 	.byte	0x04, 0x17
        /*002a*/ 	.short	(.L_109 - .L_108)
.L_108:
        /*002c*/ 	.word	0x00000000
        /*0030*/ 	.short	0x0001
        /*0032*/ 	.short	0x0008
        /*0034*/ 	.byte	0x00, 0xf0, 0x11, 0x00


	//----- nvinfo : EIATTR_KPARAM_INFO
	.align		4
.L_109:
        /*0038*/ 	.byte	0x04, 0x17
        /*003a*/ 	.short	(.L_111 - .L_110)
.L_110:
        /*003c*/ 	.word	0x00000000
        /*0040*/ 	.short	0x0000
        /*0042*/ 	.short	0x0000
        /*0044*/ 	.byte	0x00, 0xf5, 0x21, 0x00


	//----- nvinfo : EIATTR_SPARSE_MMA_MASK
	.align		4
.L_111:
        /*0048*/ 	.byte	0x03, 0x50
        /*004a*/ 	.short	0x0000


	//----- nvinfo : EIATTR_MAXREG_COUNT
	.align		4
        /*004c*/ 	.byte	0x03, 0x1b
        /*004e*/ 	.short	0x00ff


	//----- nvinfo : EIATTR_MERCURY_ISA_VERSION
	.align		4
        /*0050*/ 	.byte	0x03, 0x5f
        /*0052*/ 	.short	0x0101


	//----- nvinfo : EIATTR_VRC_CTA_INIT_COUNT
	.align		4
        /*0054*/ 	.byte	0x02, 0x4a
	.zero		1
	.zero		1


	//----- nvinfo : EIATTR_EXIT_INSTR_OFFSETS
	.align		4
        /*0058*/ 	.byte	0x04, 0x1c
        /*005a*/ 	.short	(.L_113 - .L_112)


	//   ....[0]....
.L_112:
        /*005c*/ 	.word	0x00000040


	//   ....[1]....
        /*0060*/ 	.word	0x00000200


	//----- nvinfo : EIATTR_CRS_STACK_SIZE
	.align		4
.L_113:
        /*0064*/ 	.byte	0x04, 0x1e
        /*0066*/ 	.short	(.L_115 - .L_114)
.L_114:
        /*0068*/ 	.word	0x00000000


	//----- nvinfo : EIATTR_CBANK_PARAM_SIZE
	.align		4
.L_115:
        /*006c*/ 	.byte	0x03, 0x19
        /*006e*/ 	.short	0x001c


	//----- nvinfo : EIATTR_PARAM_CBANK
	.align		4
        /*0070*/ 	.byte	0x04, 0x0a
        /*0072*/ 	.short	(.L_117 - .L_116)
	.align		4
.L_116:
        /*0074*/ 	.word	index@(.nv.constant0._Z3divPffS_i)
        /*0078*/ 	.short	0x0380
        /*007a*/ 	.short	0x001c


	//----- nvinfo : EIATTR_SW_WAR
	.align		4
.L_117:
        /*007c*/ 	.byte	0x04, 0x36
        /*007e*/ 	.short	(.L_119 - .L_118)
.L_118:
        /*0080*/ 	.word	0x00000008
.L_119:


//--------------------- .nv.info._Z3mulPffS_i     --------------------------
	.section	.nv.info._Z3mulPffS_i,"",@"SHT_CUDA_INFO"
	.sectionflags	@""
	.align	4


	//----- nvinfo : EIATTR_CUDA_API_VERSION
	.align		4
        /*0000*/ 	.byte	0x04, 0x37
        /*0002*/ 	.short	(.L_121 - .L_120)
.L_120:
        /*0004*/ 	.word	0x00000082


	//----- nvinfo : EIATTR_KPARAM_INFO
	.align		4
.L_121:
        /*0008*/ 	.byte	0x04, 0x17
        /*000a*/ 	.short	(.L_123 - .L_122)
.L_122:
        /*000c*/ 	.word	0x00000000
        /*0010*/ 	.short	0x0003
        /*0012*/ 	.short	0x0018
        /*0014*/ 	.byte	0x00, 0xf0, 0x11, 0x00


	//----- nvinfo : EIATTR_KPARAM_INFO
	.align		4
.L_123:
        /*0018*/ 	.byte	0x04, 0x17
        /*001a*/ 	.short	(.L_125 - .L_124)
.L_124:
        /*001c*/ 	.word	0x00000000
        /*0020*/ 	.short	0x0002
        /*0022*/ 	.short	0x0010
        /*0024*/ 	.byte	0x00, 0xf5, 0x21, 0x00


	//----- nvinfo : EIATTR_KPARAM_INFO
	.align		4
.L_125:
        /*0028*/ 	.byte	0x04, 0x17
        /*002a*/ 	.short	(.L_127 - .L_126)
.L_126:
        /*002c*/ 	.word	0x00000000
        /*0030*/ 	.short	0x0001
        /*0032*/ 	.short	0x0008
        /*0034*/ 	.byte	0x00, 0xf0, 0x11, 0x00


	//----- nvinfo : EIATTR_KPARAM_INFO
	.align		4
.L_127:
        /*0038*/ 	.byte	0x04, 0x17
        /*003a*/ 	.short	(.L_129 - .L_128)
.L_128:
        /*003c*/ 	.word	0x00000000
        /*0040*/ 	.short	0x0000
        /*0042*/ 	.short	0x0000
        /*0044*/ 	.byte	0x00, 0xf5, 0x21, 0x00


	//----- nvinfo : EIATTR_SPARSE_MMA_MASK
	.align		4
.L_129:
        /*0048*/ 	.byte	0x03, 0x50
        /*004a*/ 	.short	0x0000


	//----- nvinfo : EIATTR_MAXREG_COUNT
	.align		4
        /*004c*/ 	.byte	0x03, 0x1b
        /*004e*/ 	.short	0x00ff


	//----- nvinfo : EIATTR_MERCURY_ISA_VERSION
	.align		4
        /*0050*/ 	.byte	0x03, 0x5f
        /*0052*/ 	.short	0x0101


	//----- nvinfo : EIATTR_VRC_CTA_INIT_COUNT
	.align		4
        /*0054*/ 	.byte	0x02, 0x4a
	.zero		1
	.zero		1


	//----- nvinfo : EIATTR_EXIT_INSTR_OFFSETS
	.align		4
        /*0058*/ 	.byte	0x04, 0x1c
        /*005a*/ 	.short	(.L_131 - .L_130)


	//   ....[0]....
.L_130:
        /*005c*/ 	.word	0x00000040


	//   ....[1]....
        /*0060*/ 	.word	0x00000120


	//----- nvinfo : EIATTR_CRS_STACK_SIZE
	.align		4
.L_131:
        /*0064*/ 	.byte	0x04, 0x1e
        /*0066*/ 	.short	(.L_133 - .L_132)
.L_132:
        /*0068*/ 	.word	0x00000000


	//----- nvinfo : EIATTR_CBANK_PARAM_SIZE
	.align		4
.L_133:
        /*006c*/ 	.byte	0x03, 0x19
        /*006e*/ 	.short	0x001c


	//----- nvinfo : EIATTR_PARAM_CBANK
	.align		4
        /*0070*/ 	.byte	0x04, 0x0a
        /*0072*/ 	.short	(.L_135 - .L_134)
	.align		4
.L_134:
        /*0074*/ 	.word	index@(.nv.constant0._Z3mulPffS_i)
        /*0078*/ 	.short	0x0380
        /*007a*/ 	.short	0x001c


	//----- nvinfo : EIATTR_SW_WAR
	.align		4
.L_135:
        /*007c*/ 	.byte	0x04, 0x36
        /*007e*/ 	.short	(.L_137 - .L_136)
.L_136:
        /*0080*/ 	.word	0x00000008
.L_137:


//--------------------- .nv.info._Z5minusPfS_S_i  --------------------------
	.section	.nv.info._Z5minusPfS_S_i,"",@"SHT_CUDA_INFO"
	.sectionflags	@""
	.align	4


	//----- nvinfo : EIATTR_CUDA_API_VERSION
	.align		4
        /*0000*/ 	.byte	0x04, 0x37
        /*0002*/ 	.short	(.L_139 - .L_138)
.L_138:
        /*0004*/ 	.word	0x00000082


	//----- nvinfo : EIATTR_KPARAM_INFO
	.align		4
.L_139:
        /*0008*/ 	.byte	0x04, 0x17
        /*000a*/ 	.short	(.L_141 - .L_140)
.L_140:
        /*000c*/ 	.word	0x00000000
        /*0010*/ 	.short	0x0003
        /*0012*/ 	.short	0x0018
        /*0014*/ 	.byte	0x00, 0xf0, 0x11, 0x00


	//----- nvinfo : EIATTR_KPARAM_INFO
	.align		4
.L_141:
        /*0018*/ 	.byte	0x04, 0x17
        /*001a*/ 	.short	(.L_143 - .L_142)
.L_142:
        /*001c*/ 	.word	0x00000000
        /*0020*/ 	.short	0x0002
        /*0022*/ 	.short	0x0010
        /*0024*/ 	.byte	0x00, 0xf5, 0x21, 0x00


	//----- nvinfo : EIATTR_KPARAM_INFO
	.align		4
.L_143:
        /*0028*/ 	.byte	0x04, 0x17
        /*002a*/ 	.short	(.L_145 - .L_144)
.L_144:
        /*002c*/ 	.word	0x00000000
        /*0030*/ 	.short	0x0001
        /*0032*/ 	.short	0x0008
        /*0034*/ 	.byte	0x00, 0xf5, 0x21, 0x00


	//----- nvinfo : EIATTR_KPARAM_INFO
	.align		4
.L_145:
        /*0038*/ 	.byte	0x04, 0x17
        /*003a*/ 	.short	(.L_147 - .L_146)
.L_146:
        /*003c*/ 	.word	0x00000000
        /*0040*/ 	.short	0x0000
        /*0042*/ 	.short	0x0000
        /*0044*/ 	.byte	0x00, 0xf5, 0x21, 0x00


	//----- nvinfo : EIATTR_SPARSE_MMA_MASK
	.align		4
.L_147:
        /*0048*/ 	.byte	0x03, 0x50
        /*004a*/ 	.short	0x0000


	//----- nvinfo : EIATTR_MAXREG_COUNT
	.align		4
        /*004c*/ 	.byte	0x03, 0x1b
        /*004e*/ 	.short	0x00ff


	//----- nvinfo : EIATTR_MERCURY_ISA_VERSION
	.align		4
        /*0050*/ 	.byte	0x03, 0x5f
        /*0052*/ 	.short	0x0101


	//----- nvinfo : EIATTR_VRC_CTA_INIT_COUNT
	.align		4
        /*0054*/ 	.byte	0x02, 0x4a
	.zero		1
	.zero		1


	//----- nvinfo : EIATTR_EXIT_INSTR_OFFSETS
	.align		4
        /*0058*/ 	.byte	0x04, 0x1c
        /*005a*/ 	.short	(.L_149 - .L_148)


	//   ....[0]....
.L_148:
        /*005c*/ 	.word	0x00000040


	//   ....[1]....
        /*0060*/ 	.word	0x00000140


	//----- nvinfo : EIATTR_CRS_STACK_SIZE
	.align		4
.L_149:
        /*0064*/ 	.byte	0x04, 0x1e
        /*0066*/ 	.short	(.L_151 - .L_150)
.L_150:
        /*0068*/ 	.word	0x00000000


	//----- nvinfo : EIATTR_CBANK_PARAM_SIZE
	.align		4
.L_151:
        /*006c*/ 	.byte	0x03, 0x19
        /*006e*/ 	.short	0x001c


	//----- nvinfo : EIATTR_PARAM_CBANK
	.align		4
        /*0070*/ 	.byte	0x04, 0x0a
        /*0072*/ 	.short	(.L_153 - .L_152)
	.align		4
.L_152:
        /*0074*/ 	.word	index@(.nv.constant0._Z5minusPfS_S_i)
        /*0078*/ 	.short	0x0380
        /*007a*/ 	.short	0x001c


	//----- nvinfo : EIATTR_SW_WAR
	.align		4
.L_153:
        /*007c*/ 	.byte	0x04, 0x36
        /*007e*/ 	.short	(.L_155 - .L_154)
.L_154:
        /*0080*/ 	.word	0x00000008
.L_155:


//--------------------- .nv.info._Z3addPfS_S_i    --------------------------
	.section	.nv.info._Z3addPfS_S_i,"",@"SHT_CUDA_INFO"
	.sectionflags	@""
	.align	4


	//----- nvinfo : EIATTR_CUDA_API_VERSION
	.align		4
        /*0000*/ 	.byte	0x04, 0x37
        /*0002*/ 	.short	(.L_157 - .L_156)
.L_156:
        /*0004*/ 	.word	0x00000082


	//----- nvinfo : EIATTR_KPARAM_INFO
	.align		4
.L_157:
        /*0008*/ 	.byte	0x04, 0x17
        /*000a*/ 	.short	(.L_159 - .L_158)
.L_158:
        /*000c*/ 	.word	0x00000000
        /*0010*/ 	.short	0x0003
        /*0012*/ 	.short	0x0018
        /*0014*/ 	.byte	0x00, 0xf0, 0x11, 0x00


	//----- nvinfo : EIATTR_KPARAM_INFO
	.align		4
.L_159:
        /*0018*/ 	.byte	0x04, 0x17
        /*001a*/ 	.short	(.L_161 - .L_160)
.L_160:
        /*001c*/ 	.word	0x00000000
        /*0020*/ 	.short	0x0002
        /*0022*/ 	.short	0x0010
        /*0024*/ 	.byte	0x00, 0xf5, 0x21, 0x00


	//----- nvinfo : EIATTR_KPARAM_INFO
	.align		4
.L_161:
        /*0028*/ 	.byte	0x04, 0x17
        /*002a*/ 	.short	(.L_163 - .L_162)
.L_162:
        /*002c*/ 	.word	0x00000000
        /*0030*/ 	.short	0x0001
        /*0032*/ 	.short	0x0008
        /*0034*/ 	.byte	0x00, 0xf5, 0x21, 0x00


	//----- nvinfo : EIATTR_KPARAM_INFO
	.align		4
.L_163:
        /*0038*/ 	.byte	0x04, 0x17
        /*003a*/ 	.short	(.L_165 - .L_164)
.L_164:
        /*003c*/ 	.word	0x00000000
        /*0040*/ 	.short	0x0000
        /*0042*/ 	.short	0x0000
        /*0044*/ 	.byte	0x00, 0xf5, 0x21, 0x00


	//----- nvinfo : EIATTR_SPARSE_MMA_MASK
	.align		4
.L_165:
        /*0048*/ 	.byte	0x03, 0x50
        /*004a*/ 	.short	0x0000


	//----- nvinfo : EIATTR_MAXREG_COUNT
	.align		4
        /*004c*/ 	.byte	0x03, 0x1b
        /*004e*/ 	.short	0x00ff


	//----- nvinfo : EIATTR_MERCURY_ISA_VERSION
	.align		4
        /*0050*/ 	.byte	0x03, 0x5f
        /*0052*/ 	.short	0x0101


	//----- nvinfo : EIATTR_VRC_CTA_INIT_COUNT
	.align		4
        /*0054*/ 	.byte	0x02, 0x4a
	.zero		1
	.zero		1


	//----- nvinfo : EIATTR_EXIT_INSTR_OFFSETS
	.align		4
        /*0058*/ 	.byte	0x04, 0x1c
        /*005a*/ 	.short	(.L_167 - .L_166)


	//   ....[0]....
.L_166:
        /*005c*/ 	.word	0x00000040


	//   ....[1]....
        /*0060*/ 	.word	0x00000140


	//----- nvinfo : EIATTR_CRS_STACK_SIZE
	.align		4
.L_167:
        /*0064*/ 	.byte	0x04, 0x1e
        /*0066*/ 	.short	(.L_169 - .L_168)
.L_168:
        /*0068*/ 	.word	0x00000000


	//----- nvinfo : EIATTR_CBANK_PARAM_SIZE
	.align		4
.L_169:
        /*006c*/ 	.byte	0x03, 0x19
        /*006e*/ 	.short	0x001c


	//----- nvinfo : EIATTR_PARAM_CBANK
	.align		4
        /*0070*/ 	.byte	0x04, 0x0a
        /*0072*/ 	.short	(.L_171 - .L_170)
	.align		4
.L_170:
        /*0074*/ 	.word	index@(.nv.constant0._Z3addPfS_S_i)
        /*0078*/ 	.short	0x0380
        /*007a*/ 	.short	0x001c


	//----- nvinfo : EIATTR_SW_WAR
	.align		4
.L_171:
        /*007c*/ 	.byte	0x04, 0x36
        /*007e*/ 	.short	(.L_173 - .L_172)
.L_172:
        /*0080*/ 	.word	0x00000008
.L_173:


//--------------------- .nv.callgraph             --------------------------
	.section	.nv.callgraph,"",@"SHT_CUDA_CALLGRAPH"
	.align	4
	.sectionentsize	8
	.align		4
        /*0000*/ 	.word	0x00000000
	.align		4
        /*0004*/ 	.word	0xffffffff
	.align		4
        /*0008*/ 	.word	0x00000000
	.align		4
        /*000c*/ 	.word	0xfffffffe
	.align		4
        /*0010*/ 	.word	0x00000000
	.align		4
        /*0014*/ 	.word	0xfffffffd
	.align		4
        /*0018*/ 	.word	0x00000000
	.align		4
        /*001c*/ 	.word	0xfffffffc


//--------------------- .text._Z3dotPfS_S_iii     --------------------------
	.section	.text._Z3dotPfS_S_iii,"ax",@progbits
	.align	128
        .global         _Z3dotPfS_S_iii
        .type           _Z3dotPfS_S_iii,@function
        .size           _Z3dotPfS_S_iii,(.L_x_47 - _Z3dotPfS_S_iii)
        .other          _Z3dotPfS_S_iii,@"STO_CUDA_ENTRY STV_DEFAULT"
_Z3dotPfS_S_iii:
.text._Z3dotPfS_S_iii:
[----:B------:R-:W-:Y:S01]  /*0000*/  LDC R1, c[0x0][0x37c] ;  /* 0x0000df00ff017b82 */ /* 0x000fe20000000800 */
[----:B------:R-:W0:Y:S01]  /*0010*/  S2R R14, SR_TID.X ;  /* 0x00000000000e7919 */ /* 0x000e220000002100 */
[----:B------:R-:W0:Y:S02]  /*0020*/  LDCU UR4, c[0x0][0x398] ;  /* 0x00007300ff0477ac */ /* 0x000e240008000800 */
[----:B0-----:R-:W-:-:S13]  /*0030*/  ISETP.GE.AND P0, PT, R14, UR4, PT ;  /* 0x000000040e007c0c */ /* 0x001fda000bf06270 */
[----:B------:R-:W-:Y:S05]  /*0040*/  @P0 EXIT ;  /* 0x000000000000094d */ /* 0x000fea0003800000 */
[----:B------:R-:W0:Y:S01]  /*0050*/  LDCU UR4, c[0x0][0x39c] ;  /* 0x00007380ff0477ac */ /* 0x000e220008000800 */
[----:B------:R-:W1:Y:S01]  /*0060*/  S2R R0, SR_TID.Y ;  /* 0x0000000000007919 */ /* 0x000e620000002200 */
[----:B------:R-:W2:Y:S01]  /*0070*/  LDCU UR8, c[0x0][0x364] ;  /* 0x00006c80ff0877ac */ /* 0x000ea20008000800 */
[----:B------:R-:W3:Y:S01]  /*0080*/  LDCU.64 UR10, c[0x0][0x358] ;  /* 0x00006b00ff0a77ac */ /* 0x000ee20008000a00 */
[----:B------:R-:W4:Y:S01]  /*0090*/  LDCU UR5, c[0x0][0x360] ;  /* 0x00006c00ff0577ac */ /* 0x000f220008000800 */
[----:B0-----:R-:W-:-:S09]  /*00a0*/  UISETP.GT.AND UP0, UPT, UR4, URZ, UPT ;  /* 0x000000ff0400728c */ /* 0x001fd2000bf04270 */
[----:B--234-:R-:W-:Y:S05]  /*00b0*/  BRA.U UP0, `(.L_x_0) ;  /* 0x0000000100487547 */ /* 0x01cfea000b800000 */
.L_x_4:
[----:B-1----:R-:W1:Y:S01]  /*00c0*/  LDC R6, c[0x0][0x3a0] ;  /* 0x0000e800ff067b82 */ /* 0x002e620000000800 */
[----:B------:R-:W-:Y:S01]  /*00d0*/  BSSY.RECONVERGENT B0, `(.L_x_1) ;  /* 0x000000b000007945 */ /* 0x000fe20003800200 */
[----:B-1----:R-:W-:-:S13]  /*00e0*/  ISETP.GE.AND P0, PT, R0, R6, PT ;  /* 0x000000060000720c */ /* 0x002fda0003f06270 */
[----:B------:R-:W-:Y:S05]  /*00f0*/  @P0 BRA `(.L_x_2) ;  /* 0x0000000000200947 */ /* 0x000fea0003800000 */
[----:B------:R-:W0:Y:S01]  /*0100*/  LDC.64 R4, c[0x0][0x390] ;  /* 0x0000e400ff047b82 */ /* 0x000e220000000a00 */
[----:B------:R-:W-:-:S07]  /*0110*/  MOV R7, R0 ;  /* 0x0000000000077202 */ /* 0x000fce0000000f00 */
.L_x_3:
[----:B-1----:R-:W-:Y:S01]  /*0120*/  IMAD R3, R14, R6, R7 ;  /* 0x000000060e037224 */ /* 0x002fe200078e0207 */
[----:B------:R-:W-:-:S03]  /*0130*/  IADD3 R7, PT, PT, R7, UR8, RZ ;  /* 0x0000000807077c10 */ /* 0x000fc6000fffe0ff */
[----:B0-----:R-:W-:Y:S01]  /*0140*/  IMAD.WIDE R2, R3, 0x4, R4 ;  /* 0x0000000403027825 */ /* 0x001fe200078e0204 */
[----:B------:R-:W-:-:S04]  /*0150*/  ISETP.GE.AND P0, PT, R7, R6, PT ;  /* 0x000000060700720c */ /* 0x000fc80003f06270 */
[----:B------:R1:W-:Y:S09]  /*0160*/  STG.E desc[UR10][R2.64], RZ ;  /* 0x000000ff02007986 */ /* 0x0003f2000c10190a */
[----:B------:R-:W-:Y:S05]  /*0170*/  @!P0 BRA `(.L_x_3) ;  /* 0xfffffffc00e88947 */ /* 0x000fea000383ffff */
.L_x_2:
[----:B------:R-:W-:Y:S05]  /*0180*/  BSYNC.RECONVERGENT B0 ;  /* 0x0000000000007941 */ /* 0x000fea0003800200 */
.L_x_1:
[----:B------:R-:W0:Y:S01]  /*0190*/  LDCU UR4, c[0x0][0x398] ;  /* 0x00007300ff0477ac */ /* 0x000e220008000800 */
[----:B------:R-:W-:-:S04]  /*01a0*/  IADD3 R14, PT, PT, R14, UR5, RZ ;  /* 0x000000050e0e7c10 */ /* 0x000fc8000fffe0ff */
[----:B0-----:R-:W-:-:S13]  /*01b0*/  ISETP.GE.AND P0, PT, R14, UR4, PT ;  /* 0x000000040e007c0c */ /* 0x001fda000bf06270 */
[----:B------:R-:W-:Y:S05]  /*01c0*/  @!P0 BRA `(.L_x_4) ;  /* 0xfffffffc00bc8947 */ /* 0x000fea000383ffff */
[----:B------:R-:W-:Y:S05]  /*01d0*/  EXIT ;  /* 0x000000000000794d */ /* 0x000fea0003800000 */
.L_x_0:
[----:B------:R-:W0:Y:S01]  /*01e0*/  LDCU.64 UR6, c[0x0][0x380] ;  /* 0x00007000ff0677ac */ /* 0x000e220008000a00 */
[----:B------:R-:W-:Y:S02]  /*01f0*/  ULOP3.LUT UR4, UR4, 0x7, URZ, 0xc0, !UPT ;  /* 0x0000000704047892 */ /* 0x000fe4000f8ec0ff */
[----:B0-----:R-:W-:-:S04]  /*0200*/  UIADD3 UR5, UP0, UPT, UR6, 0x10, URZ ;  /* 0x0000001006057890 */ /* 0x001fc8000ff1e0ff */
[----:B------:R-:W-:-:S12]  /*0210*/  UIADD3.X UR6, UPT, UPT, URZ, UR7, URZ, UP0, !UPT ;  /* 0x00000007ff067290 */ /* 0x000fd800087fe4ff */
.L_x_12:
[----:B------:R-:W1:Y:S01]  /*0220*/  LDCU UR7, c[0x0][0x3a0] ;  /* 0x00007400ff0777ac */ /* 0x000e620008000800 */
[----:B------:R-:W-:Y:S01]  /*0230*/  BSSY.RECONVERGENT B0, `(.L_x_5) ;  /* 0x000007c000007945 */ /* 0x000fe20003800200 */
[----:B-1----:R-:W-:-:S13]  /*0240*/  ISETP.GE.AND P0, PT, R0, UR7, PT ;  /* 0x0000000700007c0c */ /* 0x002fda000bf06270 */
[----:B0-----:R-:W-:Y:S05]  /*0250*/  @P0 BRA `(.L_x_6) ;  /* 0x0000000400e40947 */ /* 0x001fea0003800000 */
[----:B------:R-:W0:Y:S01]  /*0260*/  LDCU UR7, c[0x0][0x39c] ;  /* 0x00007380ff0777ac */ /* 0x000e220008000800 */
[----:B------:R-:W-:Y:S01]  /*0270*/  MOV R15, R0 ;  /* 0x00000000000f7202 */ /* 0x000fe20000000f00 */
[----:B0-----:R-:W-:-:S07]  /*0280*/  IMAD R16, R14, UR7, RZ ;  /* 0x000000070e107c24 */ /* 0x001fce000f8e02ff */
.L_x_11:
[----:B0-----:R-:W0:Y:S01]  /*0290*/  LDC R17, c[0x0][0x39c] ;  /* 0x0000e700ff117b82 */ /* 0x001e220000000800 */
[----:B------:R-:W-:Y:S01]  /*02a0*/  HFMA2 R24, -RZ, RZ, 0, 0 ;  /* 0x00000000ff187431 */ /* 0x000fe200000001ff */
[----:B------:R-:W-:Y:S02]  /*02b0*/  MOV R19, RZ ;  /* 0x000000ff00137202 */ /* 0x000fe40000000f00 */
[----:B0-----:R-:W-:-:S13]  /*02c0*/  ISETP.GE.U32.AND P0, PT, R17, 0x8, PT ;  /* 0x000000081100780c */ /* 0x001fda0003f06070 */
[----:B------:R-:W-:Y:S05]  /*02d0*/  @!P0 BRA `(.L_x_7) ;  /* 0x0000000000bc8947 */ /* 0x000fea0003800000 */
[----:B------:R-:W-:Y:S02]  /*02e0*/  LOP3.LUT R19, R17, 0x7ffffff8, RZ, 0xc0, !PT ;  /* 0x7ffffff811137812 */ /* 0x000fe400078ec0ff */
[----:B------:R-:W-:Y:S02]  /*02f0*/  MOV R24, RZ ;  /* 0x000000ff00187202 */ /* 0x000fe40000000f00 */
[----:B------:R-:W-:Y:S02]  /*0300*/  MOV R18, R16 ;  /* 0x0000001000127202 */ /* 0x000fe40000000f00 */
[----:B------:R-:W-:Y:S02]  /*0310*/  MOV R21, R15 ;  /* 0x0000000f00157202 */ /* 0x000fe40000000f00 */
[----:B------:R-:W-:-:S07]  /*0320*/  IADD3 R20, PT, PT, -R19, RZ, RZ ;  /* 0x000000ff13147210 */ /* 0x000fce0007ffe1ff */
.L_x_8:
[----:B------:R-:W0:Y:S01]  /*0330*/  LDC.64 R10, c[0x0][0x388] ;  /* 0x0000e200ff0a7b82 */ /* 0x000e220000000a00 */
[----:B------:R-:W-:Y:S02]  /*0340*/  MOV R2, UR5 ;  /* 0x0000000500027c02 */ /* 0x000fe40008000f00 */
[----:B------:R-:W-:-:S03]  /*0350*/  MOV R3, UR6 ;  /* 0x0000000600037c02 */ /* 0x000fc60008000f00 */
[----:B------:R-:W-:Y:S02]  /*0360*/  IMAD.WIDE R2, R18, 0x4, R2 ;  /* 0x0000000412027825 */ /* 0x000fe400078e0202 */
[----:B------:R-:W1:Y:S03]  /*0370*/  LDC R23, c[0x0][0x3a0] ;  /* 0x0000e800ff177b82 */ /* 0x000e660000000800 */
[----:B------:R-:W2:Y:S04]  /*0380*/  LDG.E R29, desc[UR10][R2.64+-0x10] ;  /* 0xfffff00a021d7981 */ /* 0x000ea8000c1e1900 */
[----:B------:R-:W3:Y:S04]  /*0390*/  LDG.E R25, desc[UR10][R2.64+-0xc] ;  /* 0xfffff40a02197981 */ /* 0x000ee8000c1e1900 */
[----:B------:R-:W4:Y:S01]  /*03a0*/  LDG.E R27, desc[UR10][R2.64+-0x8] ;  /* 0xfffff80a021b7981 */ /* 0x000f22000c1e1900 */
[----:B0-----:R-:W-:-:S05]  /*03b0*/  IMAD.WIDE R10, R21, 0x4, R10 ;  /* 0x00000004150a7825 */ /* 0x001fca00078e020a */
[----:B------:R0:W2:Y:S01]  /*03c0*/  LDG.E R28, desc[UR10][R10.64] ;  /* 0x0000000a0a1c7981 */ /* 0x0000a2000c1e1900 */
[----:B-1----:R-:W-:-:S05]  /*03d0*/  IMAD.WIDE R12, R23, 0x4, R10 ;  /* 0x00000004170c7825 */ /* 0x002fca00078e020a */
[----:B------:R1:W3:Y:S01]  /*03e0*/  LDG.E R22, desc[UR10][R12.64] ;  /* 0x0000000a0c167981 */ /* 0x0002e2000c1e1900 */
[----:B------:R-:W-:-:S05]  /*03f0*/  IMAD.WIDE R6, R23, 0x4, R12 ;  /* 0x0000000417067825 */ /* 0x000fca00078e020c */
[----:B------:R5:W4:Y:S01]  /*0400*/  LDG.E R26, desc[UR10][R6.64] ;  /* 0x0000000a061a7981 */ /* 0x000b22000c1e1900 */
[----:B------:R-:W-:-:S04]  /*0410*/  IMAD.WIDE R8, R23, 0x4, R6 ;  /* 0x0000000417087825 */ /* 0x000fc800078e0206 */
[C---:B------:R-:W-:Y:S02]  /*0420*/  IMAD.WIDE R4, R23.reuse, 0x4, R8 ;  /* 0x0000000417047825 */ /* 0x040fe400078e0208 */
[----:B------:R-:W4:Y:S02]  /*0430*/  LDG.E R9, desc[UR10][R8.64] ;  /* 0x0000000a08097981 */ /* 0x000f24000c1e1900 */
[C---:B0-----:R-:W-:Y:S02]  /*0440*/  IMAD.WIDE R10, R23.reuse, 0x4, R4 ;  /* 0x00000004170a7825 */ /* 0x041fe400078e0204 */
[----:B------:R-:W4:Y:S02]  /*0450*/  LDG.E R5, desc[UR10][R4.64] ;  /* 0x0000000a04057981 */ /* 0x000f24000c1e1900 */
[C---:B-1----:R-:W-:Y:S02]  /*0460*/  IMAD.WIDE R12, R23.reuse, 0x4, R10 ;  /* 0x00000004170c7825 */ /* 0x042fe400078e020a */
[----:B------:R-:W4:Y:S04]  /*0470*/  LDG.E R8, desc[UR10][R2.64+0x8] ;  /* 0x0000080a02087981 */ /* 0x000f28000c1e1900 */
[----:B------:R-:W4:Y:S01]  /*0480*/  LDG.E R4, desc[UR10][R2.64] ;  /* 0x0000000a02047981 */ /* 0x000f22000c1e1900 */
[----:B-----5:R-:W-:-:S06]  /*0490*/  IMAD.WIDE R6, R23, 0x4, R12 ;  /* 0x0000000417067825 */ /* 0x020fcc00078e020c */
[----:B------:R-:W5:Y:S01]  /*04a0*/  LDG.E R6, desc[UR10][R6.64] ;  /* 0x0000000a06067981 */ /* 0x000f62000c1e1900 */
[----:B--2---:R-:W-:-:S03]  /*04b0*/  FFMA R24, R29, R28, R24 ;  /* 0x0000001c1d187223 */ /* 0x004fc60000000018 */
[----:B------:R-:W2:Y:S04]  /*04c0*/  LDG.E R28, desc[UR10][R2.64+-0x4] ;  /* 0xfffffc0a021c7981 */ /* 0x000ea8000c1e1900 */
[----:B------:R-:W5:Y:S04]  /*04d0*/  LDG.E R29, desc[UR10][R10.64] ;  /* 0x0000000a0a1d7981 */ /* 0x000f68000c1e1900 */
[----:B------:R-:W5:Y:S04]  /*04e0*/  LDG.E R10, desc[UR10][R2.64+0x4] ;  /* 0x0000040a020a7981 */ /* 0x000f68000c1e1900 */
[----:B------:R-:W5:Y:S04]  /*04f0*/  LDG.E R11, desc[UR10][R2.64+0xc] ;  /* 0x00000c0a020b7981 */ /* 0x000f68000c1e1900 */
[----:B------:R-:W5:Y:S01]  /*0500*/  LDG.E R3, desc[UR10][R12.64] ;  /* 0x0000000a0c037981 */ /* 0x000f62000c1e1900 */
[----:B---3--:R-:W-:Y:S01]  /*0510*/  FFMA R22, R25, R22, R24 ;  /* 0x0000001619167223 */ /* 0x008fe20000000018 */
[----:B------:R-:W-:-:S03]  /*0520*/  IADD3 R20, PT, PT, R20, 0x8, RZ ;  /* 0x0000000814147810 */ /* 0x000fc60007ffe0ff */
[----:B----4-:R-:W-:Y:S01]  /*0530*/  FFMA R27, R27, R26, R22 ;  /* 0x0000001a1b1b7223 */ /* 0x010fe20000000016 */
[----:B------:R-:W-:Y:S02]  /*0540*/  ISETP.NE.AND P0, PT, R20, RZ, PT ;  /* 0x000000ff1400720c */ /* 0x000fe40003f05270 */
[----:B------:R-:W-:Y:S02]  /*0550*/  LEA R21, R23, R21, 0x3 ;  /* 0x0000001517157211 */ /* 0x000fe400078e18ff */
[----:B------:R-:W-:Y:S01]  /*0560*/  IADD3 R18, PT, PT, R18, 0x8, RZ ;  /* 0x0000000812127810 */ /* 0x000fe20007ffe0ff */
[----:B--2---:R-:W-:-:S04]  /*0570*/  FFMA R9, R28, R9, R27 ;  /* 0x000000091c097223 */ /* 0x004fc8000000001b */
[----:B------:R-:W-:-:S04]  /*0580*/  FFMA R5, R4, R5, R9 ;  /* 0x0000000504057223 */ /* 0x000fc80000000009 */
[----:B-----5:R-:W-:-:S04]  /*0590*/  FFMA R5, R10, R29, R5 ;  /* 0x0000001d0a057223 */ /* 0x020fc80000000005 */
[----:B------:R-:W-:-:S04]  /*05a0*/  FFMA R8, R8, R3, R5 ;  /* 0x0000000308087223 */ /* 0x000fc80000000005 */
[----:B------:R-:W-:Y:S01]  /*05b0*/  FFMA R24, R11, R6, R8 ;  /* 0x000000060b187223 */ /* 0x000fe20000000008 */
[----:B------:R-:W-:Y:S06]  /*05c0*/  @P0 BRA `(.L_x_8) ;  /* 0xfffffffc00580947 */ /* 0x000fec000383ffff */
.L_x_7:
[----:B------:R-:W-:-:S09]  /*05d0*/  UISETP.NE.AND UP0, UPT, UR4, URZ, UPT ;  /* 0x000000ff0400728c */ /* 0x000fd2000bf05270 */
[----:B------:R-:W-:Y:S05]  /*05e0*/  BRA.U !UP0, `(.L_x_9) ;  /* 0x0000000108e07547 */ /* 0x000fea000b800000 */
[----:B------:R-:W-:Y:S01]  /*05f0*/  UIADD3 UR7, UPT, UPT, UR4, -0x1, URZ ;  /* 0xffffffff04077890 */ /* 0x000fe2000fffe0ff */
[----:B------:R-:W-:-:S03]  /*0600*/  LOP3.LUT P0, R18, R17, 0x3, RZ, 0xc0, !PT ;  /* 0x0000000311127812 */ /* 0x000fc6000780c0ff */
[----:B------:R-:W-:-:S09]  /*0610*/  UISETP.GE.U32.AND UP0, UPT, UR7, 0x3, UPT ;  /* 0x000000030700788c */ /* 0x000fd2000bf06070 */
[----:B------:R-:W-:Y:S05]  /*0620*/  BRA.U !UP0, `(.L_x_10) ;  /* 0x00000001085c7547 */ /* 0x000fea000b800000 */
[----:B------:R-:W0:Y:S01]  /*0630*/  LDC R21, c[0x0][0x3a0] ;  /* 0x0000e800ff157b82 */ /* 0x000e220000000800 */
[----:B------:R-:W-:-:S07]  /*0640*/  IADD3 R5, PT, PT, R16, R19, RZ ;  /* 0x0000001310057210 */ /* 0x000fce0007ffe0ff */
[----:B------:R-:W1:Y:S08]  /*0650*/  LDC.64 R8, c[0x0][0x388] ;  /* 0x0000e200ff087b82 */ /* 0x000e700000000a00 */
[----:B------:R-:W2:Y:S01]  /*0660*/  LDC.64 R2, c[0x0][0x380] ;  /* 0x0000e000ff027b82 */ /* 0x000ea20000000a00 */
[----:B0-----:R-:W-:-:S04]  /*0670*/  IMAD R7, R19, R21, R15 ;  /* 0x0000001513077224 */ /* 0x001fc800078e020f */
[----:B-1----:R-:W-:-:S04]  /*0680*/  IMAD.WIDE R8, R7, 0x4, R8 ;  /* 0x0000000407087825 */ /* 0x002fc800078e0208 */
[----:B------:R-:W-:Y:S02]  /*0690*/  IMAD.WIDE R10, R21, 0x4, R8 ;  /* 0x00000004150a7825 */ /* 0x000fe400078e0208 */
[----:B------:R-:W3:Y:S02]  /*06a0*/  LDG.E R8, desc[UR10][R8.64] ;  /* 0x0000000a08087981 */ /* 0x000ee4000c1e1900 */
[----:B--2---:R-:W-:-:S04]  /*06b0*/  IMAD.WIDE R2, R5, 0x4, R2 ;  /* 0x0000000405027825 */ /* 0x004fc800078e0202 */
[C---:B------:R-:W-:Y:S01]  /*06c0*/  IMAD.WIDE R4, R21.reuse, 0x4, R10 ;  /* 0x0000000415047825 */ /* 0x040fe200078e020a */
[----:B------:R-:W3:Y:S04]  /*06d0*/  LDG.E R13, desc[UR10][R2.64] ;  /* 0x0000000a020d7981 */ /* 0x000ee8000c1e1900 */
[----:B------:R-:W2:Y:S01]  /*06e0*/  LDG.E R10, desc[UR10][R10.64] ;  /* 0x0000000a0a0a7981 */ /* 0x000ea2000c1e1900 */
[----:B------:R-:W-:-:S03]  /*06f0*/  IMAD.WIDE R6, R21, 0x4, R4 ;  /* 0x0000000415067825 */ /* 0x000fc600078e0204 */
[----:B------:R-:W2:Y:S04]  /*0700*/  LDG.E R12, desc[UR10][R2.64+0x4] ;  /* 0x0000040a020c7981 */ /* 0x000ea8000c1e1900 */
[----:B------:R-:W4:Y:S04]  /*0710*/  LDG.E R20, desc[UR10][R4.64] ;  /* 0x0000000a04147981 */ /* 0x000f28000c1e1900 */
[----:B------:R-:W4:Y:S04]  /*0720*/  LDG.E R21, desc[UR10][R2.64+0x8] ;  /* 0x0000080a02157981 */ /* 0x000f28000c1e1900 */
[----:B------:R-:W5:Y:S04]  /*0730*/  LDG.E R23, desc[UR10][R2.64+0xc] ;  /* 0x00000c0a02177981 */ /* 0x000f68000c1e1900 */
[----:B------:R-:W5:Y:S01]  /*0740*/  LDG.E R6, desc[UR10][R6.64] ;  /* 0x0000000a06067981 */ /* 0x000f62000c1e1900 */
[----:B------:R-:W-:Y:S01]  /*0750*/  IADD3 R19, PT, PT, R19, 0x4, RZ ;  /* 0x0000000413137810 */ /* 0x000fe20007ffe0ff */
[----:B---3--:R-:W-:-:S04]  /*0760*/  FFMA R13, R13, R8, R24 ;  /* 0x000000080d0d7223 */ /* 0x008fc80000000018 */
[----:B--2---:R-:W-:-:S04]  /*0770*/  FFMA R12, R12, R10, R13 ;  /* 0x0000000a0c0c7223 */ /* 0x004fc8000000000d */
[----:B----4-:R-:W-:-:S04]  /*0780*/  FFMA R12, R21, R20, R12 ;  /* 0x00000014150c7223 */ /* 0x010fc8000000000c */
[----:B-----5:R-:W-:-:S07]  /*0790*/  FFMA R24, R23, R6, R12 ;  /* 0x0000000617187223 */ /* 0x020fce000000000c */
.L_x_10:
[----:B------:R-:W-:Y:S05]  /*07a0*/  @!P0 BRA `(.L_x_9) ;  /* 0x0000000000708947 */ /* 0x000fea0003800000 */
[----:B------:R-:W-:Y:S01]  /*07b0*/  ISETP.NE.AND P0, PT, R18, 0x1, PT ;  /* 0x000000011200780c */ /* 0x000fe20003f05270 */
[----:B------:R-:W0:Y:S01]  /*07c0*/  LDC.64 R10, c[0x0][0x388] ;  /* 0x0000e200ff0a7b82 */ /* 0x000e220000000a00 */
[----:B------:R-:W-:-:S04]  /*07d0*/  LOP3.LUT R17, R17, 0x1, RZ, 0xc0, !PT ;  /* 0x0000000111117812 */ /* 0x000fc800078ec0ff */
[----:B------:R-:W-:-:S03]  /*07e0*/  ISETP.NE.U32.AND P1, PT, R17, 0x1, PT ;  /* 0x000000011100780c */ /* 0x000fc60003f25070 */
[----:B------:R-:W1:Y:S04]  /*07f0*/  LDC.64 R8, c[0x0][0x380] ;  /* 0x0000e000ff087b82 */ /* 0x000e680000000a00 */
[----:B------:R-:W-:-:S04]  /*0800*/  @P0 IADD3 R7, PT, PT, R16, R19, RZ ;  /* 0x0000001310070210 */ /* 0x000fc80007ffe0ff */
[----:B------:R-:W2:Y:S08]  /*0810*/  @P0 LDC R6, c[0x0][0x3a0] ;  /* 0x0000e800ff060b82 */ /* 0x000eb00000000800 */
[----:B------:R-:W3:Y:S08]  /*0820*/  @!P1 LDC R12, c[0x0][0x3a0] ;  /* 0x0000e800ff0c9b82 */ /* 0x000ef00000000800 */
[----:B------:R-:W4:Y:S01]  /*0830*/  LDC.64 R4, c[0x0][0x380] ;  /* 0x0000e000ff047b82 */ /* 0x000f220000000a00 */
[----:B-1----:R-:W-:-:S05]  /*0840*/  @P0 IMAD.WIDE R8, R7, 0x4, R8 ;  /* 0x0000000407080825 */ /* 0x002fca00078e0208 */
[----:B------:R-:W5:Y:S02]  /*0850*/  @P0 LDG.E R21, desc[UR10][R8.64] ;  /* 0x0000000a08150981 */ /* 0x000f64000c1e1900 */
[----:B------:R-:W1:Y:S01]  /*0860*/  LDC.64 R2, c[0x0][0x388] ;  /* 0x0000e200ff027b82 */ /* 0x000e620000000a00 */
[C---:B--2---:R-:W-:Y:S01]  /*0870*/  @P0 IMAD R13, R19.reuse, R6, R15 ;  /* 0x00000006130d0224 */ /* 0x044fe200078e020f */
[----:B------:R-:W-:-:S03]  /*0880*/  @P0 IADD3 R19, PT, PT, R19, 0x2, RZ ;  /* 0x0000000213130810 */ /* 0x000fc60007ffe0ff */
[----:B0-----:R-:W-:Y:S01]  /*0890*/  @P0 IMAD.WIDE R10, R13, 0x4, R10 ;  /* 0x000000040d0a0825 */ /* 0x001fe200078e020a */
[----:B------:R-:W-:-:S03]  /*08a0*/  @!P1 IADD3 R17, PT, PT, R16, R19, RZ ;  /* 0x0000001310119210 */ /* 0x000fc60007ffe0ff */
[----:B---3--:R-:W-:Y:S01]  /*08b0*/  @!P1 IMAD R19, R19, R12, R15 ;  /* 0x0000000c13139224 */ /* 0x008fe200078e020f */
[----:B------:R-:W5:Y:S01]  /*08c0*/  @P0 LDG.E R13, desc[UR10][R10.64] ;  /* 0x0000000a0a0d0981 */ /* 0x000f62000c1e1900 */
[----:B------:R-:W-:-:S03]  /*08d0*/  @P0 IMAD.WIDE R6, R6, 0x4, R10 ;  /* 0x0000000406060825 */ /* 0x000fc600078e020a */
[----:B------:R-:W2:Y:S01]  /*08e0*/  @P0 LDG.E R12, desc[UR10][R8.64+0x4] ;  /* 0x0000040a080c0981 */ /* 0x000ea2000c1e1900 */
[----:B----4-:R-:W-:-:S03]  /*08f0*/  @!P1 IMAD.WIDE R4, R17, 0x4, R4 ;  /* 0x0000000411049825 */ /* 0x010fc600078e0204 */
[----:B------:R-:W2:Y:S04]  /*0900*/  @P0 LDG.E R6, desc[UR10][R6.64] ;  /* 0x0000000a06060981 */ /* 0x000ea8000c1e1900 */
[----:B------:R-:W3:Y:S01]  /*0910*/  @!P1 LDG.E R5, desc[UR10][R4.64] ;  /* 0x0000000a04059981 */ /* 0x000ee2000c1e1900 */
[----:B-1----:R-:W-:-:S06]  /*0920*/  @!P1 IMAD.WIDE R2, R19, 0x4, R2 ;  /* 0x0000000413029825 */ /* 0x002fcc00078e0202 */
[----:B------:R-:W3:Y:S01]  /*0930*/  @!P1 LDG.E R2, desc[UR10][R2.64] ;  /* 0x0000000a02029981 */ /* 0x000ee2000c1e1900 */
[----:B-----5:R-:W-:-:S04]  /*0940*/  @P0 FFMA R13, R21, R13, R24 ;  /* 0x0000000d150d0223 */ /* 0x020fc80000000018 */
[----:B--2---:R-:W-:-:S04]  /*0950*/  @P0 FFMA R24, R12, R6, R13 ;  /* 0x000000060c180223 */ /* 0x004fc8000000000d */
[----:B---3--:R-:W-:-:S07]  /*0960*/  @!P1 FFMA R24, R5, R2, R24 ;  /* 0x0000000205189223 */ /* 0x008fce0000000018 */
.L_x_9:
[----:B------:R-:W0:Y:S01]  /*0970*/  LDC.64 R2, c[0x0][0x390] ;  /* 0x0000e400ff027b82 */ /* 0x000e220000000a00 */
[----:B------:R-:W1:Y:S02]  /*0980*/  LDCU UR7, c[0x0][0x3a0] ;  /* 0x00007400ff0777ac */ /* 0x000e640008000800 */
[----:B-1----:R-:W-:Y:S01]  /*0990*/  IMAD R5, R14, UR7, R15 ;  /* 0x000000070e057c24 */ /* 0x002fe2000f8e020f */
[----:B------:R-:W-:-:S03]  /*09a0*/  IADD3 R15, PT, PT, R15, UR8, RZ ;  /* 0x000000080f0f7c10 */ /* 0x000fc6000fffe0ff */
[----:B0-----:R-:W-:Y:S01]  /*09b0*/  IMAD.WIDE R2, R5, 0x4, R2 ;  /* 0x0000000405027825 */ /* 0x001fe200078e0202 */
[----:B------:R-:W-:-:S04]  /*09c0*/  ISETP.GE.AND P0, PT, R15, UR7, PT ;  /* 0x000000070f007c0c */ /* 0x000fc8000bf06270 */
[----:B------:R0:W-:Y:S09]  /*09d0*/  STG.E desc[UR10][R2.64], R24 ;  /* 0x0000001802007986 */ /* 0x0001f2000c10190a */
[----:B------:R-:W-:Y:S05]  /*09e0*/  @!P0 BRA `(.L_x_11) ;  /* 0xfffffff800288947 */ /* 0x000fea000383ffff */
.L_x_6:
[----:B------:R-:W-:Y:S05]  /*09f0*/  BSYNC.RECONVERGENT B0 ;  /* 0x0000000000007941 */ /* 0x000fea0003800200 */
.L_x_5:
[----:B------:R-:W1:Y:S01]  /*0a00*/  LDCU UR7, c[0x0][0x360] ;  /* 0x00006c00ff0777ac */ /* 0x000e620008000800 */
[----:B------:R-:W2:Y:S01]  /*0a10*/  LDCU UR9, c[0x0][0x398] ;  /* 0x00007300ff0977ac */ /* 0x000ea20008000800 */
[----:B-1----:R-:W-:-:S04]  /*0a20*/  IADD3 R14, PT, PT, R14, UR7, RZ ;  /* 0x000000070e0e7c10 */ /* 0x002fc8000fffe0ff */
[----:B--2---:R-:W-:-:S13]  /*0a30*/  ISETP.GE.AND P0, PT, R14, UR9, PT ;  /* 0x000000090e007c0c */ /* 0x004fda000bf06270 */
[----:B------:R-:W-:Y:S05]  /*0a40*/  @!P0 BRA `(.L_x_12) ;  /* 0xfffffff400f48947 */ /* 0x000fea000383ffff */
[----:B------:R-:W-:Y:S05]  /*0a50*/  EXIT ;  /* 0x000000000000794d */ /* 0x000fea0003800000 */
.L_x_13:
[----:B------:R-:W-:-:S00]  /*0a60*/  BRA `(.L_x_13) ;  /* 0xfffffffc00fc7947 */ /* 0x000fc0000383ffff */
[----:B------:R-:W-:-:S00]  /*0a70*/  NOP ;  /* 0x0000000000007918 */ /* 0x000fc00000000000 */
        /* <DEDUP_REMOVED lines=8> */
.L_x_47:


//--------------------- .text._Z4sqrtPfS_i        --------------------------
	.section	.text._Z4sqrtPfS_i,"ax",@progbits
	.align	128
        .global         _Z4sqrtPfS_i
        .type           _Z4sqrtPfS_i,@function
        .size           _Z4sqrtPfS_i,(.L_x_45 - _Z4sqrtPfS_i)
        .other          _Z4sqrtPfS_i,@"STO_CUDA_ENTRY STV_DEFAULT"
_Z4sqrtPfS_i:
.text._Z4sqrtPfS_i:
[----:B------:R-:W-:Y:S01]  /*0000*/  LDC R1, c[0x0][0x37c] ;  /* 0x0000df00ff017b82 */ /* 0x000fe20000000800 */
[----:B------:R-:W0:Y:S01]  /*0010*/  S2R R7, SR_TID.X ;  /* 0x0000000000077919 */ /* 0x000e220000002100 */
[----:B------:R-:W0:Y:S02]  /*0020*/  LDCU UR4, c[0x0][0x390] ;  /* 0x00007200ff0477ac */ /* 0x000e240008000800 */
[----:B0-----:R-:W-:-:S13]  /*0030*/  ISETP.GE.AND P0, PT, R7, UR4, PT ;  /* 0x0000000407007c0c */ /* 0x001fda000bf06270 */
[----:B------:R-:W-:Y:S05]  /*0040*/  @P0 EXIT ;  /* 0x000000000000094d */ /* 0x000fea0003800000 */
[----:B------:R-:W0:Y:S01]  /*0050*/  LDC.64 R2, c[0x0][0x380] ;  /* 0x0000e000ff027b82 */ /* 0x000e220000000a00 */
[----:B------:R-:W1:Y:S01]  /*0060*/  LDCU UR4, c[0x0][0x360] ;  /* 0x00006c00ff0477ac */ /* 0x000e620008000800 */
[----:B------:R-:W2:Y:S06]  /*0070*/  LDCU.64 UR6, c[0x0][0x358] ;  /* 0x00006b00ff0677ac */ /* 0x000eac0008000a00 */
[----:B------:R-:W3:Y:S01]  /*0080*/  LDC.64 R4, c[0x0][0x388] ;  /* 0x0000e200ff047b82 */ /* 0x000ee20000000a00 */
[----:B------:R-:W4:Y:S02]  /*0090*/  LDCU UR5, c[0x0][0x390] ;  /* 0x00007200ff0577ac */ /* 0x000f240008000800 */
.L_x_17:
[----:B0-----:R-:W-:-:S06]  /*00a0*/  IMAD.WIDE R8, R7, 0x4, R2 ;  /* 0x0000000407087825 */ /* 0x001fcc00078e0202 */
[----:B--2---:R-:W2:Y:S01]  /*00b0*/  LDG.E R8, desc[UR6][R8.64] ;  /* 0x0000000608087981 */ /* 0x004ea2000c1e1900 */
[----:B------:R-:W-:Y:S01]  /*00c0*/  MOV R13, R7 ;  /* 0x00000007000d7202 */ /* 0x000fe20000000f00 */
[----:B------:R-:W-:Y:S01]  /*00d0*/  BSSY.RECONVERGENT B0, `(.L_x_14) ;  /* 0x000000f000007945 */ /* 0x000fe20003800200 */
[----:B-1----:R-:W-:-:S04]  /*00e0*/  IADD3 R7, PT, PT, R7, UR4, RZ ;  /* 0x0000000407077c10 */ /* 0x002fc8000fffe0ff */
[----:B----4-:R-:W-:Y:S02]  /*00f0*/  ISETP.GE.AND P0, PT, R7, UR5, PT ;  /* 0x0000000507007c0c */ /* 0x010fe4000bf06270 */
[----:B--2---:R-:W-:Y:S01]  /*0100*/  IADD3 R0, PT, PT, R8, -0xd000000, RZ ;  /* 0xf300000008007810 */ /* 0x004fe20007ffe0ff */
[----:B------:R0:W1:Y:S03]  /*0110*/  MUFU.RSQ R15, R8 ;  /* 0x00000008000f7308 */ /* 0x0000660000001400 */
[----:B------:R-:W-:-:S13]  /*0120*/  ISETP.GT.U32.AND P1, PT, R0, 0x727fffff, PT ;  /* 0x727fffff0000780c */ /* 0x000fda0003f24070 */
[----:B0-----:R-:W-:Y:S05]  /*0130*/  @!P1 BRA `(.L_x_15) ;  /* 0x0000000000109947 */ /* 0x001fea0003800000 */
[----:B------:R-:W-:-:S07]  /*0140*/  MOV R12, 0x160 ;  /* 0x00000160000c7802 */ /* 0x000fce0000000f00 */
[----:B-1-3--:R-:W-:Y:S05]  /*0150*/  CALL.REL.NOINC `($__internal_0_$__cuda_sm20_sqrt_rn_f32_slowpath) ;  /* 0x00000000002c7944 */ /* 0x00afea0003c00000 */
[----:B------:R-:W-:Y:S01]  /*0160*/  MOV R11, R6 ;  /* 0x00000006000b7202 */ /* 0x000fe20000000f00 */
[----:B------:R-:W-:Y:S06]  /*0170*/  BRA `(.L_x_16) ;  /* 0x0000000000107947 */ /* 0x000fec0003800000 */
.L_x_15:
[----:B-1----:R-:W-:Y:S01]  /*0180*/  FMUL.FTZ R11, R8, R15 ;  /* 0x0000000f080b7220 */ /* 0x002fe20000410000 */
[----:B------:R-:W-:-:S03]  /*0190*/  FMUL.FTZ R6, R15, 0.5 ;  /* 0x3f0000000f067820 */ /* 0x000fc60000410000 */
[----:B------:R-:W-:-:S04]  /*01a0*/  FFMA R0, -R11, R11, R8 ;  /* 0x0000000b0b007223 */ /* 0x000fc80000000108 */
[----:B------:R-:W-:-:S07]  /*01b0*/  FFMA R11, R0, R6, R11 ;  /* 0x00000006000b7223 */ /* 0x000fce000000000b */
.L_x_16:
[----:B------:R-:W-:Y:S05]  /*01c0*/  BSYNC.RECONVERGENT B0 ;  /* 0x0000000000007941 */ /* 0x000fea0003800200 */
.L_x_14:
[----:B---3--:R-:W-:-:S05]  /*01d0*/  IMAD.WIDE R8, R13, 0x4, R4 ;  /* 0x000000040d087825 */ /* 0x008fca00078e0204 */
[----:B------:R0:W-:Y:S01]  /*01e0*/  STG.E desc[UR6][R8.64], R11 ;  /* 0x0000000b08007986 */ /* 0x0001e2000c101906 */
[----:B------:R-:W-:Y:S05]  /*01f0*/  @!P0 BRA `(.L_x_17) ;  /* 0xfffffffc00a88947 */ /* 0x000fea000383ffff */
[----:B------:R-:W-:Y:S05]  /*0200*/  EXIT ;  /* 0x000000000000794d */ /* 0x000fea0003800000 */
        .weak           $__internal_0_$__cuda_sm20_sqrt_rn_f32_slowpath
        .type           $__internal_0_$__cuda_sm20_sqrt_rn_f32_slowpath,@function
        .size           $__internal_0_$__cuda_sm20_sqrt_rn_f32_slowpath,(.L_x_45 - $__internal_0_$__cuda_sm20_sqrt_rn_f32_slowpath)
$__internal_0_$__cuda_sm20_sqrt_rn_f32_slowpath:
[----:B------:R-:W-:-:S13]  /*0210*/  LOP3.LUT P1, RZ, R8, 0x7fffffff, RZ, 0xc0, !PT ;  /* 0x7fffffff08ff7812 */ /* 0x000fda000782c0ff */
[----:B------:R-:W-:Y:S01]  /*0220*/  @!P1 IMAD.MOV.U32 R6, RZ, RZ, R8 ;  /* 0x000000ffff069224 */ /* 0x000fe200078e0008 */
[----:B------:R-:W-:Y:S06]  /*0230*/  @!P1 BRA `(.L_x_18) ;  /* 0x0000000000449947 */ /* 0x000fec0003800000 */
[----:B------:R-:W-:Y:S02]  /*0240*/  FSETP.GEU.FTZ.AND P1, PT, R8, RZ, PT ;  /* 0x000000ff0800720b */ /* 0x000fe40003f3e000 */
[----:B------:R-:W-:-:S11]  /*0250*/  MOV R0, R8 ;  /* 0x0000000800007202 */ /* 0x000fd60000000f00 */
[----:B------:R-:W-:Y:S01]  /*0260*/  @!P1 MOV R6, 0x7fffffff ;  /* 0x7fffffff00069802 */ /* 0x000fe20000000f00 */
[----:B------:R-:W-:Y:S06]  /*0270*/  @!P1 BRA `(.L_x_18) ;  /* 0x0000000000349947 */ /* 0x000fec0003800000 */
[----:B------:R-:W-:-:S13]  /*0280*/  FSETP.GTU.FTZ.AND P1, PT, |R0|, +INF , PT ;  /* 0x7f8000000000780b */ /* 0x000fda0003f3c200 */
[----:B------:R-:W-:Y:S01]  /*0290*/  @P1 FADD.FTZ R6, R0, 1 ;  /* 0x3f80000000061421 */ /* 0x000fe20000010000 */
[----:B------:R-:W-:Y:S06]  /*02a0*/  @P1 BRA `(.L_x_18) ;  /* 0x0000000000281947 */ /* 0x000fec0003800000 */
[----:B------:R-:W-:-:S13]  /*02b0*/  FSETP.NEU.FTZ.AND P1, PT, |R0|, +INF , PT ;  /* 0x7f8000000000780b */ /* 0x000fda0003f3d200 */
[----:B------:R-:W-:-:S04]  /*02c0*/  @P1 FFMA R8, R0, 1.84467440737095516160e+19, RZ ;  /* 0x5f80000000081823 */ /* 0x000fc800000000ff */
[----:B------:R-:W0:Y:S02]  /*02d0*/  @P1 MUFU.RSQ R9, R8 ;  /* 0x0000000800091308 */ /* 0x000e240000001400 */
[----:B0-----:R-:W-:Y:S01]  /*02e0*/  @P1 FMUL.FTZ R11, R8, R9 ;  /* 0x00000009080b1220 */ /* 0x001fe20000410000 */
[----:B------:R-:W-:-:S03]  /*02f0*/  @P1 FMUL.FTZ R9, R9, 0.5 ;  /* 0x3f00000009091820 */ /* 0x000fc60000410000 */
[----:B------:R-:W-:-:S04]  /*0300*/  @P1 FADD.FTZ R6, -R11, -RZ ;  /* 0x800000ff0b061221 */ /* 0x000fc80000010100 */
[----:B------:R-:W-:Y:S01]  /*0310*/  @P1 FFMA R10, R11, R6, R8 ;  /* 0x000000060b0a1223 */ /* 0x000fe20000000008 */
[----:B------:R-:W-:-:S03]  /*0320*/  @!P1 IMAD.MOV.U32 R6, RZ, RZ, R0 ;  /* 0x000000ffff069224 */ /* 0x000fc600078e0000 */
[----:B------:R-:W-:-:S04]  /*0330*/  @P1 FFMA R9, R10, R9, R11 ;  /* 0x000000090a091223 */ /* 0x000fc8000000000b */
[----:B------:R-:W-:-:S07]  /*0340*/  @P1 FMUL.FTZ R6, R9, 2.3283064365386962891e-10 ;  /* 0x2f80000009061820 */ /* 0x000fce0000410000 */
.L_x_18:
[----:B------:R-:W-:Y:S01]  /*0350*/  HFMA2 R9, -RZ, RZ, 0, 0 ;  /* 0x00000000ff097431 */ /* 0x000fe200000001ff */
[----:B------:R-:W-:-:S04]  /*0360*/  MOV R8, R12 ;  /* 0x0000000c00087202 */ /* 0x000fc80000000f00 */
[----:B------:R-:W-:Y:S05]  /*0370*/  RET.REL.NODEC R8 `(_Z4sqrtPfS_i) ;  /* 0xfffffffc08207950 */ /* 0x000fea0003c3ffff */
.L_x_19:
        /* <DEDUP_REMOVED lines=16> */
.L_x_45:


//--------------------- .text._Z3powPffS_i        --------------------------
	.section	.text._Z3powPffS_i,"ax",@progbits
	.align	128
        .global         _Z3powPffS_i
        .type           _Z3powPffS_i,@function
        .size           _Z3powPffS_i,(.L_x_49 - _Z3powPffS_i)
        .other          _Z3powPffS_i,@"STO_CUDA_ENTRY STV_DEFAULT"
_Z3powPffS_i:
.text._Z3powPffS_i:
[----:B------:R-:W-:Y:S01]  /*0000*/  LDC R1, c[0x0][0x37c] ;  /* 0x0000df00ff017b82 */ /* 0x000fe20000000800 */
[----:B------:R-:W0:Y:S01]  /*0010*/  S2R R7, SR_TID.X ;  /* 0x0000000000077919 */ /* 0x000e220000002100 */
[----:B------:R-:W0:Y:S02]  /*0020*/  LDCU UR4, c[0x0][0x398] ;  /* 0x00007300ff0477ac */ /* 0x000e240008000800 */
[----:B0-----:R-:W-:-:S13]  /*0030*/  ISETP.GE.AND P0, PT, R7, UR4, PT ;  /* 0x0000000407007c0c */ /* 0x001fda000bf06270 */
[----:B------:R-:W-:Y:S05]  /*0040*/  @P0 EXIT ;  /* 0x000000000000094d */ /* 0x000fea0003800000 */
[----:B------:R-:W0:Y:S01]  /*0050*/  LDC R9, c[0x0][0x388] ;  /* 0x0000e200ff097b82 */ /* 0x000e220000000800 */
[----:B------:R-:W1:Y:S01]  /*0060*/  LDCU UR4, c[0x0][0x360] ;  /* 0x00006c00ff0477ac */ /* 0x000e620008000800 */
[----:B------:R-:W2:Y:S06]  /*0070*/  LDCU.64 UR6, c[0x0][0x358] ;  /* 0x00006b00ff0677ac */ /* 0x000eac0008000a00 */
[----:B------:R-:W3:Y:S01]  /*0080*/  LDC R0, c[0x0][0x388] ;  /* 0x0000e200ff007b82 */ /* 0x000ee20000000800 */
[----:B------:R-:W4:Y:S07]  /*0090*/  LDCU UR5, c[0x0][0x398] ;  /* 0x00007300ff0577ac */ /* 0x000f2e0008000800 */
[----:B------:R-:W1:Y:S01]  /*00a0*/  LDC.64 R2, c[0x0][0x380] ;  /* 0x0000e000ff027b82 */ /* 0x000e620000000a00 */
[----:B0-----:R-:W-:Y:S01]  /*00b0*/  FMUL R8, R9, 0.5 ;  /* 0x3f00000009087820 */ /* 0x001fe20000400000 */
[----:B------:R-:W0:Y:S06]  /*00c0*/  FRND.FLOOR R6, R9 ;  /* 0x0000000900067307 */ /* 0x000e2c0000205000 */
[----:B------:R-:W1:Y:S02]  /*00d0*/  LDC.64 R4, c[0x0][0x390] ;  /* 0x0000e400ff047b82 */ /* 0x000e640000000a00 */
[----:B------:R-:W5:Y:S01]  /*00e0*/  FRND.TRUNC R8, R8 ;  /* 0x0000000800087307 */ /* 0x000f62000020d000 */
[----:B0-----:R-:W-:Y:S01]  /*00f0*/  FSETP.NEU.AND P1, PT, R6, R9, PT ;  /* 0x000000090600720b */ /* 0x001fe20003f2d000 */
[----:B-----5:R-:W-:-:S04]  /*0100*/  FADD R6, R8, R8 ;  /* 0x0000000808067221 */ /* 0x020fc80000000000 */
[----:B--234-:R-:W-:-:S08]  /*0110*/  FADD R6, -R6, R9 ;  /* 0x0000000906067221 */ /* 0x01cfd00000000100 */
.L_x_22:
[----:B01----:R-:W-:-:S06]  /*0120*/  IMAD.WIDE R8, R7, 0x4, R2 ;  /* 0x0000000407087825 */ /* 0x003fcc00078e0202 */
[----:B------:R-:W2:Y:S01]  /*0130*/  LDG.E R9, desc[UR6][R8.64] ;  /* 0x0000000608097981 */ /* 0x000ea2000c1e1900 */
[----:B------:R-:W-:Y:S01]  /*0140*/  HFMA2 R17, -RZ, RZ, 0.771484375, 0.21533203125 ;  /* 0x3a2c32e4ff117431 */ /* 0x000fe200000001ff */
[----:B------:R-:W-:Y:S01]  /*0150*/  BSSY.RECONVERGENT B0, `(.L_x_20) ;  /* 0x0000056000007945 */ /* 0x000fe20003800200 */
[C---:B--2---:R-:W-:Y:S01]  /*0160*/  FMUL R10, |R9|.reuse, 16777216 ;  /* 0x4b800000090a7820 */ /* 0x044fe20000400200 */
[----:B------:R-:W-:-:S04]  /*0170*/  FSETP.GEU.AND P0, PT, |R9|, 1.175494350822287508e-38, PT ;  /* 0x008000000900780b */ /* 0x000fc80003f0e200 */
[----:B------:R-:W-:-:S04]  /*0180*/  FSEL R10, R10, |R9|, !P0 ;  /* 0x400000090a0a7208 */ /* 0x000fc80004000000 */
[----:B------:R-:W-:-:S04]  /*0190*/  IADD3 R11, PT, PT, R10, -0x3f3504f3, RZ ;  /* 0xc0cafb0d0a0b7810 */ /* 0x000fc80007ffe0ff */
[----:B------:R-:W-:-:S04]  /*01a0*/  LOP3.LUT R11, R11, 0xff800000, RZ, 0xc0, !PT ;  /* 0xff8000000b0b7812 */ /* 0x000fc800078ec0ff */
[-C--:B------:R-:W-:Y:S02]  /*01b0*/  IADD3 R10, PT, PT, R10, -R11.reuse, RZ ;  /* 0x8000000b0a0a7210 */ /* 0x080fe40007ffe0ff */
[----:B------:R-:W-:-:S03]  /*01c0*/  I2FP.F32.S32 R11, R11 ;  /* 0x0000000b000b7245 */ /* 0x000fc60000201400 */
[C---:B------:R-:W-:Y:S01]  /*01d0*/  FADD R12, R10.reuse, 1 ;  /* 0x3f8000000a0c7421 */ /* 0x040fe20000000000 */
[----:B------:R-:W-:Y:S01]  /*01e0*/  FADD R13, R10, -1 ;  /* 0xbf8000000a0d7421 */ /* 0x000fe20000000000 */
[----:B------:R-:W-:-:S03]  /*01f0*/  FSEL R10, RZ, -24, P0 ;  /* 0xc1c00000ff0a7808 */ /* 0x000fc60000000000 */
[----:B------:R-:W-:Y:S01]  /*0200*/  FADD R15, R13, R13 ;  /* 0x0000000d0d0f7221 */ /* 0x000fe20000000000 */
[----:B------:R-:W0:Y:S01]  /*0210*/  MUFU.RCP R12, R12 ;  /* 0x0000000c000c7308 */ /* 0x000e220000001000 */
[----:B------:R-:W-:Y:S02]  /*0220*/  FFMA R11, R11, 1.1920928955078125e-07, R10 ;  /* 0x340000000b0b7823 */ /* 0x000fe4000000000a */
[----:B0-----:R-:W-:-:S04]  /*0230*/  FMUL R8, R12, R15 ;  /* 0x0000000f0c087220 */ /* 0x001fc80000400000 */
[----:B------:R-:W-:Y:S01]  /*0240*/  FADD R15, R13, -R8 ;  /* 0x800000080d0f7221 */ /* 0x000fe20000000000 */
[CC--:B------:R-:W-:Y:S01]  /*0250*/  FMUL R14, R8.reuse, R8.reuse ;  /* 0x00000008080e7220 */ /* 0x0c0fe20000400000 */
[----:B------:R-:W-:Y:S02]  /*0260*/  FFMA R10, R8, 1.4426950216293334961, R11 ;  /* 0x3fb8aa3b080a7823 */ /* 0x000fe4000000000b */
[----:B------:R-:W-:Y:S01]  /*0270*/  FADD R16, R15, R15 ;  /* 0x0000000f0f107221 */ /* 0x000fe20000000000 */
[C---:B------:R-:W-:Y:S01]  /*0280*/  FFMA R15, R14.reuse, R17, 0.0032181653659790754318 ;  /* 0x3b52e7db0e0f7423 */ /* 0x040fe20000000011 */
[----:B------:R-:W-:Y:S02]  /*0290*/  FADD R11, R11, -R10 ;  /* 0x8000000a0b0b7221 */ /* 0x000fe40000000000 */
[----:B------:R-:W-:Y:S01]  /*02a0*/  FFMA R13, R13, -R8, R16 ;  /* 0x800000080d0d7223 */ /* 0x000fe20000000010 */
[----:B------:R-:W-:Y:S01]  /*02b0*/  FFMA R15, R14, R15, 0.018033718690276145935 ;  /* 0x3c93bb730e0f7423 */ /* 0x000fe2000000000f */
[----:B------:R-:W-:-:S02]  /*02c0*/  FFMA R16, R8, 1.4426950216293334961, R11 ;  /* 0x3fb8aa3b08107823 */ /* 0x000fc4000000000b */
[----:B------:R-:W-:Y:S01]  /*02d0*/  FMUL R13, R12, R13 ;  /* 0x0000000d0c0d7220 */ /* 0x000fe20000400000 */
[----:B------:R-:W-:-:S03]  /*02e0*/  FFMA R15, R14, R15, 0.12022458761930465698 ;  /* 0x3df6384f0e0f7423 */ /* 0x000fc6000000000f */
[----:B------:R-:W-:Y:S01]  /*02f0*/  FFMA R11, R13, 1.4426950216293334961, R16 ;  /* 0x3fb8aa3b0d0b7823 */ /* 0x000fe20000000010 */
[----:B------:R-:W-:-:S03]  /*0300*/  FMUL R15, R14, R15 ;  /* 0x0000000f0e0f7220 */ /* 0x000fc60000400000 */
[----:B------:R-:W-:Y:S01]  /*0310*/  FFMA R12, R8, 1.9251366722983220825e-08, R11 ;  /* 0x32a55e34080c7823 */ /* 0x000fe2000000000b */
[----:B------:R-:W-:-:S04]  /*0320*/  FMUL R11, R15, 3 ;  /* 0x404000000f0b7820 */ /* 0x000fc80000400000 */
[----:B------:R-:W-:-:S04]  /*0330*/  FFMA R12, R13, R11, R12 ;  /* 0x0000000b0d0c7223 */ /* 0x000fc8000000000c */
[----:B------:R-:W-:-:S04]  /*0340*/  FFMA R15, R8, R15, R12 ;  /* 0x0000000f080f7223 */ /* 0x000fc8000000000c */
[----:B------:R-:W-:-:S04]  /*0350*/  FADD R8, R10, R15 ;  /* 0x0000000f0a087221 */ /* 0x000fc80000000000 */
[----:B------:R-:W-:Y:S01]  /*0360*/  FMUL R11, R8, R0 ;  /* 0x00000000080b7220 */ /* 0x000fe20000400000 */
[----:B------:R-:W-:-:S03]  /*0370*/  FADD R10, -R10, R8 ;  /* 0x000000080a0a7221 */ /* 0x000fc60000000100 */
[----:B------:R-:W0:Y:S01]  /*0380*/  FRND R12, R11 ;  /* 0x0000000b000c7307 */ /* 0x000e220000201000 */
[----:B------:R-:W-:Y:S01]  /*0390*/  FADD R15, R15, -R10 ;  /* 0x8000000a0f0f7221 */ /* 0x000fe20000000000 */
[-C--:B------:R-:W-:Y:S01]  /*03a0*/  FFMA R8, R8, R0.reuse, -R11 ;  /* 0x0000000008087223 */ /* 0x080fe2000000080b */
[C---:B------:R-:W-:Y:S02]  /*03b0*/  FSETP.GT.AND P3, PT, |R11|.reuse, 152, PT ;  /* 0x431800000b00780b */ /* 0x040fe40003f64200 */
[----:B------:R-:W-:Y:S01]  /*03c0*/  FSETP.GEU.AND P4, PT, R11, RZ, PT ;  /* 0x000000ff0b00720b */ /* 0x000fe20003f8e000 */
[----:B------:R-:W-:Y:S01]  /*03d0*/  FFMA R8, R15, R0, R8 ;  /* 0x000000000f087223 */ /* 0x000fe20000000008 */
[----:B------:R-:W-:Y:S01]  /*03e0*/  MOV R15, 0x391fcb8e ;  /* 0x391fcb8e000f7802 */ /* 0x000fe20000000f00 */
[----:B------:R1:W2:Y:S01]  /*03f0*/  F2I.NTZ R10, R11 ;  /* 0x0000000b000a7305 */ /* 0x0002a20000203100 */
[----:B0-----:R-:W-:Y:S01]  /*0400*/  FADD R13, R11, -R12 ;  /* 0x8000000c0b0d7221 */ /* 0x001fe20000000000 */
[----:B------:R-:W-:Y:S01]  /*0410*/  FSETP.GT.AND P0, PT, R12, RZ, PT ;  /* 0x000000ff0c00720b */ /* 0x000fe20003f04000 */
[----:B-1----:R-:W-:-:S02]  /*0420*/  HFMA2 R11, -RZ, RZ, 1.875, 0 ;  /* 0x3f800000ff0b7431 */ /* 0x002fc400000001ff */
[----:B------:R-:W-:-:S04]  /*0430*/  FADD R8, R8, R13 ;  /* 0x0000000d08087221 */ /* 0x000fc80000000000 */
[C---:B------:R-:W-:Y:S01]  /*0440*/  FFMA R13, R8.reuse, R15, 0.0013391353422775864601 ;  /* 0x3aaf85ed080d7423 */ /* 0x040fe2000000000f */
[----:B------:R-:W-:Y:S02]  /*0450*/  SEL R15, RZ, 0x83000000, P0 ;  /* 0x83000000ff0f7807 */ /* 0x000fe40000000000 */
[----:B------:R-:W-:Y:S01]  /*0460*/  FSETP.NEU.AND P0, PT, R9, 1, PT ;  /* 0x3f8000000900780b */ /* 0x000fe20003f0d000 */
[----:B------:R-:W-:Y:S01]  /*0470*/  FFMA R13, R8, R13, 0.0096188392490148544312 ;  /* 0x3c1d9856080d7423 */ /* 0x000fe2000000000d */
[----:B--2---:R-:W-:Y:S02]  /*0480*/  LEA R17, R10, -R15, 0x17 ;  /* 0x8000000f0a117211 */ /* 0x004fe400078eb8ff */
[----:B------:R-:W-:Y:S01]  /*0490*/  FSETP.EQ.OR P0, PT, R0, RZ, !P0 ;  /* 0x000000ff0000720b */ /* 0x000fe20004702400 */
[C---:B------:R-:W-:Y:S01]  /*04a0*/  FFMA R13, R8.reuse, R13, 0.055503588169813156128 ;  /* 0x3d6357bb080d7423 */ /* 0x040fe2000000000d */
[----:B------:R-:W-:Y:S02]  /*04b0*/  IADD3 R10, PT, PT, R15, 0x7f000000, RZ ;  /* 0x7f0000000f0a7810 */ /* 0x000fe40007ffe0ff */
[----:B------:R-:W-:Y:S01]  /*04c0*/  MOV R15, R7 ;  /* 0x00000007000f7202 */ /* 0x000fe20000000f00 */
[----:B------:R-:W-:Y:S01]  /*04d0*/  FFMA R13, R8, R13, 0.24022644758224487305 ;  /* 0x3e75fdec080d7423 */ /* 0x000fe2000000000d */
[----:B------:R-:W-:-:S03]  /*04e0*/  IADD3 R7, PT, PT, R7, UR4, RZ ;  /* 0x0000000407077c10 */ /* 0x000fc6000fffe0ff */
[----:B------:R-:W-:Y:S01]  /*04f0*/  FFMA R13, R8, R13, 0.69314718246459960938 ;  /* 0x3f317218080d7423 */ /* 0x000fe2000000000d */
[----:B------:R-:W-:-:S03]  /*0500*/  ISETP.GE.AND P2, PT, R7, UR5, PT ;  /* 0x0000000507007c0c */ /* 0x000fc6000bf46270 */
[----:B------:R-:W-:-:S04]  /*0510*/  FFMA R13, R8, R13, 1 ;  /* 0x3f800000080d7423 */ /* 0x000fc8000000000d */
[----:B------:R-:W-:-:S04]  /*0520*/  FMUL R10, R13, R10 ;  /* 0x0000000a0d0a7220 */ /* 0x000fc80000400000 */
[----:B------:R-:W-:Y:S01]  /*0530*/  FMUL R10, R10, R17 ;  /* 0x000000110a0a7220 */ /* 0x000fe20000400000 */
[----:B------:R-:W-:Y:S01]  /*0540*/  @P3 FSEL R10, RZ, +INF , !P4 ;  /* 0x7f800000ff0a3808 */ /* 0x000fe20006000000 */
[----:B------:R-:W-:Y:S06]  /*0550*/  @P0 BRA `(.L_x_21) ;  /* 0x0000000000540947 */ /* 0x000fec0003800000 */
[----:B------:R-:W-:-:S04]  /*0560*/  FSETP.NAN.AND P0, PT, |R0|, |R0|, PT ;  /* 0x400000000000720b */ /* 0x000fc80003f08200 */
[----:B------:R-:W-:-:S13]  /*0570*/  FSETP.NUM.AND P0, PT, |R9|, |R9|, !P0 ;  /* 0x400000090900720b */ /* 0x000fda0004707200 */
[----:B------:R-:W-:Y:S01]  /*0580*/  @!P0 FADD R11, R9, R0 ;  /* 0x00000000090b8221 */ /* 0x000fe20000000000 */
[----:B------:R-:W-:Y:S06]  /*0590*/  @!P0 BRA `(.L_x_21) ;  /* 0x0000000000448947 */ /* 0x000fec0003800000 */
[----:B------:R-:W-:-:S04]  /*05a0*/  FSETP.NEU.AND P0, PT, |R9|, +INF , PT ;  /* 0x7f8000000900780b */ /* 0x000fc80003f0d200 */
[----:B------:R-:W-:-:S04]  /*05b0*/  FSETP.NEU.AND P0, PT, R9, RZ, P0 ;  /* 0x000000ff0900720b */ /* 0x000fc8000070d000 */
[----:B------:R-:W-:Y:S02]  /*05c0*/  FSETP.GEU.OR P3, PT, R0, RZ, P0 ;  /* 0x000000ff0000720b */ /* 0x000fe4000076e400 */
[----:B------:R-:W-:-:S07]  /*05d0*/  FSETP.NEU.AND P4, PT, |R6|, 1, !P0 ;  /* 0x3f8000000600780b */ /* 0x000fce000478d200 */
[----:B------:R-:W-:-:S05]  /*05e0*/  @!P0 FADD R8, R9, R9 ;  /* 0x0000000909088221 */ /* 0x000fca0000000000 */
[----:B------:R-:W-:-:S04]  /*05f0*/  @!P3 LOP3.LUT R8, R8, 0x7f800000, RZ, 0x3c, !PT ;  /* 0x7f8000000808b812 */ /* 0x000fc800078e3cff */
[----:B------:R-:W-:-:S04]  /*0600*/  @P4 LOP3.LUT R8, R8, 0x7fffffff, RZ, 0xc0, !PT ;  /* 0x7fffffff08084812 */ /* 0x000fc800078ec0ff */
[----:B------:R-:W-:Y:S01]  /*0610*/  @!P0 MOV R11, R8 ;  /* 0x00000008000b8202 */ /* 0x000fe20000000f00 */
[----:B------:R-:W-:Y:S06]  /*0620*/  @!P0 BRA `(.L_x_21) ;  /* 0x0000000000208947 */ /* 0x000fec0003800000 */
[----:B------:R-:W-:Y:S02]  /*0630*/  FSETP.NEU.AND P0, PT, |R0|, +INF , PT ;  /* 0x7f8000000000780b */ /* 0x000fe40003f0d200 */
[----:B------:R-:W-:-:S13]  /*0640*/  FSETP.EQ.AND P3, PT, R9, -1, PT ;  /* 0xbf8000000900780b */ /* 0x000fda0003f62000 */
[----:B------:R-:W-:Y:S05]  /*0650*/  @!P0 BRA P3, `(.L_x_21) ;  /* 0x0000000000148947 */ /* 0x000fea0001800000 */
[----:B------:R-:W-:Y:S02]  /*0660*/  FSETP.GEU.AND P0, PT, R9, RZ, PT ;  /* 0x000000ff0900720b */ /* 0x000fe40003f0e000 */
[----:B------:R-:W-:-:S11]  /*0670*/  MOV R11, R10 ;  /* 0x0000000a000b7202 */ /* 0x000fd60000000f00 */
[----:B------:R-:W-:-:S04]  /*0680*/  @!P0 FSETP.NEU.AND P3, PT, |R6|, 1, PT ;  /* 0x3f8000000600880b */ /* 0x000fc80003f6d200 */
[----:B------:R-:W-:-:S04]  /*0690*/  @!P0 FSEL R8, R10, -R10, P3 ;  /* 0x8000000a0a088208 */ /* 0x000fc80001800000 */
[----:B------:R-:W-:-:S07]  /*06a0*/  @!P0 FSEL R11, R8, +QNAN , !P1 ;  /* 0x7fffffff080b8808 */ /* 0x000fce0004800000 */
.L_x_21:
[----:B------:R-:W-:Y:S05]  /*06b0*/  BSYNC.RECONVERGENT B0 ;  /* 0x0000000000007941 */ /* 0x000fea0003800200 */
.L_x_20:
[----:B------:R-:W-:-:S05]  /*06c0*/  IMAD.WIDE R8, R15, 0x4, R4 ;  /* 0x000000040f087825 */ /* 0x000fca00078e0204 */
[----:B------:R0:W-:Y:S01]  /*06d0*/  STG.E desc[UR6][R8.64], R11 ;  /* 0x0000000b08007986 */ /* 0x0001e2000c101906 */
[----:B------:R-:W-:Y:S05]  /*06e0*/  @!P2 BRA `(.L_x_22) ;  /* 0xfffffff8008ca947 */ /* 0x000fea000383ffff */
[----:B------:R-:W-:Y:S05]  /*06f0*/  EXIT ;  /* 0x000000000000794d */ /* 0x000fea0003800000 */
.L_x_23:
        /* <DEDUP_REMOVED lines=16> */
.L_x_49:


//--------------------- .text._Z3divPffS_i        --------------------------
	.section	.text._Z3divPffS_i,"ax",@progbits
	.align	128
        .global         _Z3divPffS_i
        .type           _Z3divPffS_i,@function
        .size           _Z3divPffS_i,(.L_x_46 - _Z3divPffS_i)
        .other          _Z3divPffS_i,@"STO_CUDA_ENTRY STV_DEFAULT"
_Z3divPffS_i:
.text._Z3divPffS_i:
        /* <DEDUP_REMOVED lines=8> */
[----:B------:R-:W3:Y:S01]  /*0080*/  LDC.64 R4, c[0x0][0x380] ;  /* 0x0000e000ff047b82 */ /* 0x000ee20000000a00 */
[----:B------:R-:W4:Y:S07]  /*0090*/  LDCU UR8, c[0x0][0x398] ;  /* 0x00007300ff0877ac */ /* 0x000f2e0008000800 */
[----:B------:R-:W0:Y:S02]  /*00a0*/  LDC.64 R6, c[0x0][0x390] ;  /* 0x0000e400ff067b82 */ /* 0x000e240000000a00 */
.L_x_26:
[----:B0--3--:R-:W-:-:S05]  /*00b0*/  IMAD.WIDE R2, R9, 0x4, R4 ;  /* 0x0000000409027825 */ /* 0x009fca00078e0204 */
[----:B--2---:R-:W2:Y:S01]  /*00c0*/  LDG.E R0, desc[UR6][R2.64] ;  /* 0x0000000602007981 */ /* 0x004ea2000c1e1900 */
[----:B0-----:R-:W0:Y:S01]  /*00d0*/  MUFU.RCP R8, R11 ;  /* 0x0000000b00087308 */ /* 0x001e220000001000 */
[----:B------:R-:W-:Y:S01]  /*00e0*/  BSSY.RECONVERGENT B0, `(.L_x_24) ;  /* 0x000000e000007945 */ /* 0x000fe20003800200 */
[----:B0-----:R-:W-:-:S04]  /*00f0*/  FFMA R13, R8, -R11, 1 ;  /* 0x3f800000080d7423 */ /* 0x001fc8000000080b */
[----:B------:R-:W-:Y:S01]  /*0100*/  FFMA R15, R8, R13, R8 ;  /* 0x0000000d080f7223 */ /* 0x000fe20000000008 */
[----:B------:R-:W-:Y:S02]  /*0110*/  IMAD.MOV.U32 R13, RZ, RZ, R9 ;  /* 0x000000ffff0d7224 */ /* 0x000fe400078e0009 */
[----:B-1----:R-:W-:-:S05]  /*0120*/  VIADD R9, R9, UR4 ;  /* 0x0000000409097c36 */ /* 0x002fca0008000000 */
[----:B----4-:R-:W-:Y:S01]  /*0130*/  ISETP.GE.AND P2, PT, R9, UR8, PT ;  /* 0x0000000809007c0c */ /* 0x010fe2000bf46270 */
[----:B--2---:R-:W0:Y:S01]  /*0140*/  FCHK P0, R0, R11 ;  /* 0x0000000b00007302 */ /* 0x004e220000000000 */
[----:B------:R-:W-:-:S04]  /*0150*/  FFMA R8, R0, R15, RZ ;  /* 0x0000000f00087223 */ /* 0x000fc800000000ff */
[----:B------:R-:W-:-:S04]  /*0160*/  FFMA R10, R8, -R11, R0 ;  /* 0x8000000b080a7223 */ /* 0x000fc80000000000 */
[----:B------:R-:W-:Y:S01]  /*0170*/  FFMA R15, R15, R10, R8 ;  /* 0x0000000a0f0f7223 */ /* 0x000fe20000000008 */
[----:B0-----:R-:W-:Y:S06]  /*0180*/  @!P0 BRA `(.L_x_25) ;  /* 0x00000000000c8947 */ /* 0x001fec0003800000 */
[----:B------:R-:W-:-:S07]  /*0190*/  MOV R2, 0x1b0 ;  /* 0x000001b000027802 */ /* 0x000fce0000000f00 */
[----:B------:R-:W-:Y:S05]  /*01a0*/  CALL.REL.NOINC `($__internal_1_$__cuda_sm3x_div_rn_noftz_f32_slowpath) ;  /* 0x0000000000187944 */ /* 0x000fea0003c00000 */
[----:B------:R-:W-:-:S07]  /*01b0*/  IMAD.MOV.U32 R15, RZ, RZ, R0 ;  /* 0x000000ffff0f7224 */ /* 0x000fce00078e0000 */
.L_x_25:
[----:B------:R-:W-:Y:S05]  /*01c0*/  BSYNC.RECONVERGENT B0 ;  /* 0x0000000000007941 */ /* 0x000fea0003800200 */
.L_x_24:
[----:B------:R-:W-:-:S05]  /*01d0*/  IMAD.WIDE R2, R13, 0x4, R6 ;  /* 0x000000040d027825 */ /* 0x000fca00078e0206 */
[----:B------:R0:W-:Y:S01]  /*01e0*/  STG.E desc[UR6][R2.64], R15 ;  /* 0x0000000f02007986 */ /* 0x0001e2000c101906 */
[----:B------:R-:W-:Y:S05]  /*01f0*/  @!P2 BRA `(.L_x_26) ;  /* 0xfffffffc00aca947 */ /* 0x000fea000383ffff */
[----:B------:R-:W-:Y:S05]  /*0200*/  EXIT ;  /* 0x000000000000794d */ /* 0x000fea0003800000 */
        .weak           $__internal_1_$__cuda_sm3x_div_rn_noftz_f32_slowpath
        .type           $__internal_1_$__cuda_sm3x_div_rn_noftz_f32_slowpath,@function
        .size           $__internal_1_$__cuda_sm3x_div_rn_noftz_f32_slowpath,(.L_x_46 - $__internal_1_$__cuda_sm3x_div_rn_noftz_f32_slowpath)
$__internal_1_$__cuda_sm3x_div_rn_noftz_f32_slowpath:
[----:B------:R-:W0:Y:S01]  /*0210*/  LDC R3, c[0x0][0x388] ;  /* 0x0000e200ff037b82 */ /* 0x000e220000000800 */
[--C-:B------:R-:W-:Y:S01]  /*0220*/  SHF.R.U32.HI R8, RZ, 0x17, R0.reuse ;  /* 0x00000017ff087819 */ /* 0x100fe20000011600 */
[----:B------:R-:W1:Y:S01]  /*0230*/  LDCU UR5, c[0x0][0x388] ;  /* 0x00007100ff0577ac */ /* 0x000e620008000800 */
[----:B------:R-:W-:Y:S01]  /*0240*/  BSSY.RECONVERGENT B1, `(.L_x_27) ;  /* 0x0000064000017945 */ /* 0x000fe20003800200 */
[----:B------:R-:W-:Y:S01]  /*0250*/  IMAD.MOV.U32 R12, RZ, RZ, R0 ;  /* 0x000000ffff0c7224 */ /* 0x000fe200078e0000 */
[----:B------:R-:W-:-:S05]  /*0260*/  LOP3.LUT R16, R8, 0xff, RZ, 0xc0, !PT ;  /* 0x000000ff08107812 */ /* 0x000fca00078ec0ff */
[----:B------:R-:W-:Y:S02]  /*0270*/  VIADD R17, R16, 0xffffffff ;  /* 0xffffffff10117836 */ /* 0x000fe40000000000 */
[----:B-1----:R-:W-:Y:S01]  /*0280*/  IMAD.U32 R15, RZ, RZ, UR5 ;  /* 0x00000005ff0f7e24 */ /* 0x002fe2000f8e00ff */
[----:B0-----:R-:W-:-:S04]  /*0290*/  SHF.R.U32.HI R10, RZ, 0x17, R3 ;  /* 0x00000017ff0a7819 */ /* 0x001fc80000011603 */
[----:B------:R-:W-:-:S05]  /*02a0*/  LOP3.LUT R10, R10, 0xff, RZ, 0xc0, !PT ;  /* 0x000000ff0a0a7812 */ /* 0x000fca00078ec0ff */
[----:B------:R-:W-:-:S05]  /*02b0*/  VIADD R14, R10, 0xffffffff ;  /* 0xffffffff0a0e7836 */ /* 0x000fca0000000000 */
[----:B------:R-:W-:-:S04]  /*02c0*/  ISETP.GT.U32.AND P0, PT, R14, 0xfd, PT ;  /* 0x000000fd0e00780c */ /* 0x000fc80003f04070 */
[----:B------:R-:W-:-:S13]  /*02d0*/  ISETP.GT.U32.OR P0, PT, R17, 0xfd, P0 ;  /* 0x000000fd1100780c */ /* 0x000fda0000704470 */
[----:B------:R-:W-:Y:S01]  /*02e0*/  @!P0 IMAD.MOV.U32 R8, RZ, RZ, RZ ;  /* 0x000000ffff088224 */ /* 0x000fe200078e00ff */
[----:B------:R-:W-:Y:S06]  /*02f0*/  @!P0 BRA `(.L_x_28) ;  /* 0x00000000005c8947 */ /* 0x000fec0003800000 */
[----:B------:R-:W-:Y:S02]  /*0300*/  FSETP.GTU.FTZ.AND P1, PT, |R3|, +INF , PT ;  /* 0x7f8000000300780b */ /* 0x000fe40003f3c200 */
[----:B------:R-:W-:-:S04]  /*0310*/  FSETP.GTU.FTZ.AND P0, PT, |R0|, +INF , PT ;  /* 0x7f8000000000780b */ /* 0x000fc80003f1c200 */
[----:B------:R-:W-:-:S13]  /*0320*/  PLOP3.LUT P0, PT, P0, P1, PT, 0xf8, 0x8f ;  /* 0x00000000008f781c */ /* 0x000fda0000703f70 */
[----:B------:R-:W-:Y:S05]  /*0330*/  @P0 BRA `(.L_x_29) ;  /* 0x00000004004c0947 */ /* 0x000fea0003800000 */
[----:B------:R-:W-:-:S13]  /*0340*/  LOP3.LUT P0, RZ, R15, 0x7fffffff, R12, 0xc8, !PT ;  /* 0x7fffffff0fff7812 */ /* 0x000fda000780c80c */
[----:B------:R-:W-:Y:S05]  /*0350*/  @!P0 BRA `(.L_x_30) ;  /* 0x00000004003c8947 */ /* 0x000fea0003800000 */
[C---:B------:R-:W-:Y:S02]  /*0360*/  FSETP.NEU.FTZ.AND P3, PT, |R0|.reuse, +INF , PT ;  /* 0x7f8000000000780b */ /* 0x040fe40003f7d200 */
[----:B------:R-:W-:Y:S02]  /*0370*/  FSETP.NEU.FTZ.AND P1, PT, |R3|, +INF , PT ;  /* 0x7f8000000300780b */ /* 0x000fe40003f3d200 */
[----:B------:R-:W-:-:S11]  /*0380*/  FSETP.NEU.FTZ.AND P0, PT, |R0|, +INF , PT ;  /* 0x7f8000000000780b */ /* 0x000fd60003f1d200 */
[----:B------:R-:W-:Y:S05]  /*0390*/  @!P1 BRA !P3, `(.L_x_30) ;  /* 0x00000004002c9947 */ /* 0x000fea0005800000 */
[----:B------:R-:W-:-:S04]  /*03a0*/  LOP3.LUT P3, RZ, R12, 0x7fffffff, RZ, 0xc0, !PT ;  /* 0x7fffffff0cff7812 */ /* 0x000fc8000786c0ff */
[----:B------:R-:W-:-:S13]  /*03b0*/  PLOP3.LUT P1, PT, P1, P3, PT, 0x2f, 0xf2 ;  /* 0x0000000000f2781c */ /* 0x000fda0000f26577 */
[----:B------:R-:W-:Y:S05]  /*03c0*/  @P1 BRA `(.L_x_31) ;  /* 0x0000000400181947 */ /* 0x000fea0003800000 */
[----:B------:R-:W-:-:S04]  /*03d0*/  LOP3.LUT P1, RZ, R15, 0x7fffffff, RZ, 0xc0, !PT ;  /* 0x7fffffff0fff7812 */ /* 0x000fc8000782c0ff */
[----:B------:R-:W-:-:S13]  /*03e0*/  PLOP3.LUT P0, PT, P0, P1, PT, 0x2f, 0xf2 ;  /* 0x0000000000f2781c */ /* 0x000fda0000702577 */
[----:B------:R-:W-:Y:S05]  /*03f0*/  @P0 BRA `(.L_x_32) ;  /* 0x0000000400000947 */ /* 0x000fea0003800000 */
[----:B------:R-:W-:Y:S02]  /*0400*/  ISETP.GE.AND P0, PT, R17, RZ, PT ;  /* 0x000000ff1100720c */ /* 0x000fe40003f06270 */
[----:B------:R-:W-:-:S11]  /*0410*/  ISETP.GE.AND P1, PT, R14, RZ, PT ;  /* 0x000000ff0e00720c */ /* 0x000fd60003f26270 */
[----:B------:R-:W-:Y:S02]  /*0420*/  @P0 IMAD.MOV.U32 R8, RZ, RZ, RZ ;  /* 0x000000ffff080224 */ /* 0x000fe400078e00ff */
[----:B------:R-:W-:Y:S01]  /*0430*/  @!P0 FFMA R12, R0, 1.84467440737095516160e+19, RZ ;  /* 0x5f800000000c8823 */ /* 0x000fe200000000ff */
[----:B------:R-:W-:Y:S02]  /*0440*/  @!P0 IMAD.MOV.U32 R8, RZ, RZ, -0x40 ;  /* 0xffffffc0ff088424 */ /* 0x000fe400078e00ff */
[----:B------:R-:W-:Y:S02]  /*0450*/  @!P1 FFMA R15, R3, 1.84467440737095516160e+19, RZ ;  /* 0x5f800000030f9823 */ /* 0x000fe400000000ff */
[----:B------:R-:W-:-:S07]  /*0460*/  @!P1 VIADD R8, R8, 0x40 ;  /* 0x0000004008089836 */ /* 0x000fce0000000000 */
.L_x_28:
[----:B------:R-:W-:Y:S01]  /*0470*/  LEA R0, R10, 0xc0800000, 0x17 ;  /* 0xc08000000a007811 */ /* 0x000fe200078eb8ff */
[----:B------:R-:W-:Y:S01]  /*0480*/  VIADD R3, R16, 0xffffff81 ;  /* 0xffffff8110037836 */ /* 0x000fe20000000000 */
[----:B------:R-:W-:Y:S03]  /*0490*/  BSSY.RECONVERGENT B2, `(.L_x_33) ;  /* 0x0000035000027945 */ /* 0x000fe60003800200 */
[----:B------:R-:W-:Y:S02]  /*04a0*/  IMAD.IADD R15, R15, 0x1, -R0 ;  /* 0x000000010f0f7824 */ /* 0x000fe400078e0a00 */
[----:B------:R-:W-:Y:S02]  /*04b0*/  IMAD R0, R3, -0x800000, R12 ;  /* 0xff80000003007824 */ /* 0x000fe400078e020c */
[----:B------:R0:W1:Y:S01]  /*04c0*/  MUFU.RCP R14, R15 ;  /* 0x0000000f000e7308 */ /* 0x0000620000001000 */
[----:B------:R-:W-:Y:S01]  /*04d0*/  FADD.FTZ R17, -R15, -RZ ;  /* 0x800000ff0f117221 */ /* 0x000fe20000010100 */
[----:B0-----:R-:W-:-:S05]  /*04e0*/  IADD3 R15, PT, PT, R3, 0x7f, -R10 ;  /* 0x0000007f030f7810 */ /* 0x001fca0007ffe80a */
[----:B------:R-:W-:Y:S02]  /*04f0*/  IMAD.IADD R15, R15, 0x1, R8 ;  /* 0x000000010f0f7824 */ /* 0x000fe400078e0208 */
[----:B-1----:R-:W-:-:S04]  /*0500*/  FFMA R19, R14, R17, 1 ;  /* 0x3f8000000e137423 */ /* 0x002fc80000000011 */
[----:B------:R-:W-:-:S04]  /*0510*/  FFMA R21, R14, R19, R14 ;  /* 0x000000130e157223 */ /* 0x000fc8000000000e */
[----:B------:R-:W-:-:S04]  /*0520*/  FFMA R12, R0, R21, RZ ;  /* 0x00000015000c7223 */ /* 0x000fc800000000ff */
[----:B------:R-:W-:-:S04]  /*0530*/  FFMA R19, R17, R12, R0 ;  /* 0x0000000c11137223 */ /* 0x000fc80000000000 */
[----:B------:R-:W-:-:S04]  /*0540*/  FFMA R12, R21, R19, R12 ;  /* 0x00000013150c7223 */ /* 0x000fc8000000000c */
[----:B------:R-:W-:-:S04]  /*0550*/  FFMA R17, R17, R12, R0 ;  /* 0x0000000c11117223 */ /* 0x000fc80000000000 */
[----:B------:R-:W-:-:S05]  /*0560*/  FFMA R0, R21, R17, R12 ;  /* 0x0000001115007223 */ /* 0x000fca000000000c */
[----:B------:R-:W-:-:S04]  /*0570*/  SHF.R.U32.HI R3, RZ, 0x17, R0 ;  /* 0x00000017ff037819 */ /* 0x000fc80000011600 */
[----:B------:R-:W-:-:S05]  /*0580*/  LOP3.LUT R3, R3, 0xff, RZ, 0xc0, !PT ;  /* 0x000000ff03037812 */ /* 0x000fca00078ec0ff */
[----:B------:R-:W-:-:S04]  /*0590*/  IMAD.IADD R14, R3, 0x1, R15 ;  /* 0x00000001030e7824 */ /* 0x000fc800078e020f */
[----:B------:R-:W-:-:S05]  /*05a0*/  VIADD R3, R14, 0xffffffff ;  /* 0xffffffff0e037836 */ /* 0x000fca0000000000 */
[----:B------:R-:W-:-:S13]  /*05b0*/  ISETP.GE.U32.AND P0, PT, R3, 0xfe, PT ;  /* 0x000000fe0300780c */ /* 0x000fda0003f06070 */
[----:B------:R-:W-:Y:S05]  /*05c0*/  @!P0 BRA `(.L_x_34) ;  /* 0x0000000000808947 */ /* 0x000fea0003800000 */
[----:B------:R-:W-:-:S13]  /*05d0*/  ISETP.GT.AND P0, PT, R14, 0xfe, PT ;  /* 0x000000fe0e00780c */ /* 0x000fda0003f04270 */
[----:B------:R-:W-:Y:S05]  /*05e0*/  @P0 BRA `(.L_x_35) ;  /* 0x00000000006c0947 */ /* 0x000fea0003800000 */
[----:B------:R-:W-:-:S13]  /*05f0*/  ISETP.GE.AND P0, PT, R14, 0x1, PT ;  /* 0x000000010e00780c */ /* 0x000fda0003f06270 */
[----:B------:R-:W-:Y:S05]  /*0600*/  @P0 BRA `(.L_x_36) ;  /* 0x0000000000740947 */ /* 0x000fea0003800000 */
[----:B------:R-:W-:Y:S02]  /*0610*/  ISETP.GE.AND P0, PT, R14, -0x18, PT ;  /* 0xffffffe80e00780c */ /* 0x000fe40003f06270 */
[----:B------:R-:W-:-:S11]  /*0620*/  LOP3.LUT R0, R0, 0x80000000, RZ, 0xc0, !PT ;  /* 0x8000000000007812 */ /* 0x000fd600078ec0ff */
[----:B------:R-:W-:Y:S05]  /*0630*/  @!P0 BRA `(.L_x_36) ;  /* 0x0000000000688947 */ /* 0x000fea0003800000 */
[CCC-:B------:R-:W-:Y:S01]  /*0640*/  FFMA.RZ R3, R21.reuse, R17.reuse, R12.reuse ;  /* 0x0000001115037223 */ /* 0x1c0fe2000000c00c */
[C---:B------:R-:W-:Y:S02]  /*0650*/  VIADD R15, R14.reuse, 0x20 ;  /* 0x000000200e0f7836 */ /* 0x040fe40000000000 */
[-CC-:B------:R-:W-:Y:S01]  /*0660*/  FFMA.RM R8, R21, R17.reuse, R12.reuse ;  /* 0x0000001115087223 */ /* 0x180fe2000000400c */
[C---:B------:R-:W-:Y:S02]  /*0670*/  ISETP.NE.AND P3, PT, R14.reuse, RZ, PT ;  /* 0x000000ff0e00720c */ /* 0x040fe40003f65270 */
[----:B------:R-:W-:Y:S01]  /*0680*/  LOP3.LUT R10, R3, 0x7fffff, RZ, 0xc0, !PT ;  /* 0x007fffff030a7812 */ /* 0x000fe200078ec0ff */
[----:B------:R-:W-:Y:S01]  /*0690*/  FFMA.RP R3, R21, R17, R12 ;  /* 0x0000001115037223 */ /* 0x000fe2000000800c */
[----:B------:R-:W-:Y:S01]  /*06a0*/  IMAD.MOV R12, RZ, RZ, -R14 ;  /* 0x000000ffff0c7224 */ /* 0x000fe200078e0a0e */
[----:B------:R-:W-:Y:S02]  /*06b0*/  ISETP.NE.AND P1, PT, R14, RZ, PT ;  /* 0x000000ff0e00720c */ /* 0x000fe40003f25270 */
[----:B------:R-:W-:-:S02]  /*06c0*/  LOP3.LUT R10, R10, 0x800000, RZ, 0xfc, !PT ;  /* 0x008000000a0a7812 */ /* 0x000fc400078efcff */
[----:B------:R-:W-:Y:S02]  /*06d0*/  FSETP.NEU.FTZ.AND P0, PT, R3, R8, PT ;  /* 0x000000080300720b */ /* 0x000fe40003f1d000 */
[----:B------:R-:W-:Y:S02]  /*06e0*/  SHF.L.U32 R15, R10, R15, RZ ;  /* 0x0000000f0a0f7219 */ /* 0x000fe400000006ff */
[----:B------:R-:W-:Y:S02]  /*06f0*/  SEL R3, R12, RZ, P3 ;  /* 0x000000ff0c037207 */ /* 0x000fe40001800000 */
[----:B------:R-:W-:Y:S02]  /*0700*/  ISETP.NE.AND P1, PT, R15, RZ, P1 ;  /* 0x000000ff0f00720c */ /* 0x000fe40000f25270 */
[----:B------:R-:W-:Y:S02]  /*0710*/  SHF.R.U32.HI R3, RZ, R3, R10 ;  /* 0x00000003ff037219 */ /* 0x000fe4000001160a */
[----:B------:R-:W-:-:S02]  /*0720*/  PLOP3.LUT P0, PT, P0, P1, PT, 0xf8, 0x8f ;  /* 0x00000000008f781c */ /* 0x000fc40000703f70 */
[----:B------:R-:W-:Y:S02]  /*0730*/  SHF.R.U32.HI R15, RZ, 0x1, R3 ;  /* 0x00000001ff0f7819 */ /* 0x000fe40000011603 */
[----:B------:R-:W-:-:S04]  /*0740*/  SEL R8, RZ, 0x1, !P0 ;  /* 0x00000001ff087807 */ /* 0x000fc80004000000 */
[----:B------:R-:W-:-:S04]  /*0750*/  LOP3.LUT R8, R8, 0x1, R15, 0xf8, !PT ;  /* 0x0000000108087812 */ /* 0x000fc800078ef80f */
[----:B------:R-:W-:-:S05]  /*0760*/  LOP3.LUT R8, R8, R3, RZ, 0xc0, !PT ;  /* 0x0000000308087212 */ /* 0x000fca00078ec0ff */
[----:B------:R-:W-:-:S05]  /*0770*/  IMAD.IADD R15, R15, 0x1, R8 ;  /* 0x000000010f0f7824 */ /* 0x000fca00078e0208 */
[----:B------:R-:W-:Y:S01]  /*0780*/  LOP3.LUT R0, R15, R0, RZ, 0xfc, !PT ;  /* 0x000000000f007212 */ /* 0x000fe200078efcff */
[----:B------:R-:W-:Y:S06]  /*0790*/  BRA `(.L_x_36) ;  /* 0x0000000000107947 */ /* 0x000fec0003800000 */
.L_x_35:
[----:B------:R-:W-:-:S04]  /*07a0*/  LOP3.LUT R0, R0, 0x80000000, RZ, 0xc0, !PT ;  /* 0x8000000000007812 */ /* 0x000fc800078ec0ff */
[----:B------:R-:W-:Y:S01]  /*07b0*/  LOP3.LUT R0, R0, 0x7f800000, RZ, 0xfc, !PT ;  /* 0x7f80000000007812 */ /* 0x000fe200078efcff */
[----:B------:R-:W-:Y:S06]  /*07c0*/  BRA `(.L_x_36) ;  /* 0x0000000000047947 */ /* 0x000fec0003800000 */
.L_x_34:
[----:B------:R-:W-:-:S07]  /*07d0*/  IMAD R0, R15, 0x800000, R0 ;  /* 0x008000000f007824 */ /* 0x000fce00078e0200 */
.L_x_36:
[----:B------:R-:W-:Y:S05]  /*07e0*/  BSYNC.RECONVERGENT B2 ;  /* 0x0000000000027941 */ /* 0x000fea0003800200 */
.L_x_33:
[----:B------:R-:W-:Y:S05]  /*07f0*/  BRA `(.L_x_37) ;  /* 0x0000000000207947 */ /* 0x000fea0003800000 */
.L_x_32:
[----:B------:R-:W-:-:S04]  /*0800*/  LOP3.LUT R0, R15, 0x80000000, R12, 0x48, !PT ;  /* 0x800000000f007812 */ /* 0x000fc800078e480c */
[----:B------:R-:W-:Y:S01]  /*0810*/  LOP3.LUT R0, R0, 0x7f800000, RZ, 0xfc, !PT ;  /* 0x7f80000000007812 */ /* 0x000fe200078efcff */
[----:B------:R-:W-:Y:S06]  /*0820*/  BRA `(.L_x_37) ;  /* 0x0000000000147947 */ /* 0x000fec0003800000 */
.L_x_31:
[----:B------:R-:W-:Y:S01]  /*0830*/  LOP3.LUT R0, R15, 0x80000000, R12, 0x48, !PT ;  /* 0x800000000f007812 */ /* 0x000fe200078e480c */
[----:B------:R-:W-:Y:S06]  /*0840*/  BRA `(.L_x_37) ;  /* 0x00000000000c7947 */ /* 0x000fec0003800000 */
.L_x_30:
[----:B------:R-:W0:Y:S01]  /*0850*/  MUFU.RSQ R0, -QNAN ;  /* 0xffc0000000007908 */ /* 0x000e220000001400 */
[----:B------:R-:W-:Y:S05]  /*0860*/  BRA `(.L_x_37) ;  /* 0x0000000000047947 */ /* 0x000fea0003800000 */
.L_x_29:
[----:B------:R-:W-:-:S07]  /*0870*/  FADD.FTZ R0, R0, R3 ;  /* 0x0000000300007221 */ /* 0x000fce0000010000 */
.L_x_37:
[----:B------:R-:W-:Y:S05]  /*0880*/  BSYNC.RECONVERGENT B1 ;  /* 0x0000000000017941 */ /* 0x000fea0003800200 */
.L_x_27:
[----:B------:R-:W-:-:S04]  /*0890*/  IMAD.MOV.U32 R3, RZ, RZ, 0x0 ;  /* 0x00000000ff037424 */ /* 0x000fc800078e00ff */
[----:B0-----:R-:W-:Y:S05]  /*08a0*/  RET.REL.NODEC R2 `(_Z3divPffS_i) ;  /* 0xfffffff402d47950 */ /* 0x001fea0003c3ffff */
.L_x_38:
        /* <DEDUP_REMOVED lines=13> */
.L_x_46:


//--------------------- .text._Z3mulPffS_i        --------------------------
	.section	.text._Z3mulPffS_i,"ax",@progbits
	.align	128
        .global         _Z3mulPffS_i
        .type           _Z3mulPffS_i,@function
        .size           _Z3mulPffS_i,(.L_x_51 - _Z3mulPffS_i)
        .other          _Z3mulPffS_i,@"STO_CUDA_ENTRY STV_DEFAULT"
_Z3mulPffS_i:
.text._Z3mulPffS_i:
        /* <DEDUP_REMOVED lines=10> */
.L_x_39:
[----:B0-----:R-:W-:-:S06]  /*00a0*/  IMAD.WIDE R2, R11, 0x4, R6 ;  /* 0x000000040b027825 */ /* 0x001fcc00078e0206 */
[----:B--2---:R-:W4:Y:S01]  /*00b0*/  LDG.E R2, desc[UR6][R2.64] ;  /* 0x0000000602027981 */ /* 0x004f22000c1e1900 */
[C---:B---3--:R-:W-:Y:S01]  /*00c0*/  IMAD.WIDE R4, R11.reuse, 0x4, R8 ;  /* 0x000000040b047825 */ /* 0x048fe200078e0208 */
[----:B-1----:R-:W-:-:S04]  /*00d0*/  IADD3 R11, PT, PT, R11, UR4, RZ ;  /* 0x000000040b0b7c10 */ /* 0x002fc8000fffe0ff */
[----:B------:R-:W-:Y:S01]  /*00e0*/  ISETP.GE.AND P0, PT, R11, UR5, PT ;  /* 0x000000050b007c0c */ /* 0x000fe2000bf06270 */
[----:B----4-:R-:W-:-:S05]  /*00f0*/  FMUL R13, R2, UR8 ;  /* 0x00000008020d7c20 */ /* 0x010fca0008400000 */
[----:B------:R0:W-:Y:S07]  /*0100*/  STG.E desc[UR6][R4.64], R13 ;  /* 0x0000000d04007986 */ /* 0x0001ee000c101906 */
[----:B------:R-:W-:Y:S05]  /*0110*/  @!P0 BRA `(.L_x_39) ;  /* 0xfffffffc00e08947 */ /* 0x000fea000383ffff */
[----:B------:R-:W-:Y:S05]  /*0120*/  EXIT ;  /* 0x000000000000794d */ /* 0x000fea0003800000 */
.L_x_40:
        /* <DEDUP_REMOVED lines=13> */
.L_x_51:


//--------------------- .text._Z5minusPfS_S_i     --------------------------
	.section	.text._Z5minusPfS_S_i,"ax",@progbits
	.align	128
        .global         _Z5minusPfS_S_i
        .type           _Z5minusPfS_S_i,@function
        .size           _Z5minusPfS_S_i,(.L_x_52 - _Z5minusPfS_S_i)
        .other          _Z5minusPfS_S_i,@"STO_CUDA_ENTRY STV_DEFAULT"
_Z5minusPfS_S_i:
.text._Z5minusPfS_S_i:
        /* <DEDUP_REMOVED lines=8> */
[----:B------:R-:W3:Y:S08]  /*0080*/  LDC.64 R8, c[0x0][0x380] ;  /* 0x0000e000ff087b82 */ /* 0x000ef00000000a00 */
[----:B------:R-:W4:Y:S02]  /*0090*/  LDC.64 R10, c[0x0][0x388] ;  /* 0x0000e200ff0a7b82 */ /* 0x000f240000000a00 */
.L_x_41:
[----:B---3--:R-:W-:-:S04]  /*00a0*/  IMAD.WIDE R2, R15, 0x4, R8 ;  /* 0x000000040f027825 */ /* 0x008fc800078e0208 */
[C---:B----4-:R-:W-:Y:S02]  /*00b0*/  IMAD.WIDE R4, R15.reuse, 0x4, R10 ;  /* 0x000000040f047825 */ /* 0x050fe400078e020a */
[----:B--2---:R-:W2:Y:S04]  /*00c0*/  LDG.E R2, desc[UR6][R2.64] ;  /* 0x0000000602027981 */ /* 0x004ea8000c1e1900 */
[----:B------:R-:W2:Y:S01]  /*00d0*/  LDG.E R5, desc[UR6][R4.64] ;  /* 0x0000000604057981 */ /* 0x000ea2000c1e1900 */
[C---:B0-----:R-:W-:Y:S01]  /*00e0*/  IMAD.WIDE R6, R15.reuse, 0x4, R12 ;  /* 0x000000040f067825 */ /* 0x041fe200078e020c */
[----:B-1----:R-:W-:-:S04]  /*00f0*/  IADD3 R15, PT, PT, R15, UR4, RZ ;  /* 0x000000040f0f7c10 */ /* 0x002fc8000fffe0ff */
[----:B------:R-:W-:Y:S01]  /*0100*/  ISETP.GE.AND P0, PT, R15, UR5, PT ;  /* 0x000000050f007c0c */ /* 0x000fe2000bf06270 */
[----:B--2---:R-:W-:-:S05]  /*0110*/  FADD R17, R2, -R5 ;  /* 0x8000000502117221 */ /* 0x004fca0000000000 */
[----:B------:R0:W-:Y:S07]  /*0120*/  STG.E desc[UR6][R6.64], R17 ;  /* 0x0000001106007986 */ /* 0x0001ee000c101906 */
[----:B------:R-:W-:Y:S05]  /*0130*/  @!P0 BRA `(.L_x_41) ;  /* 0xfffffffc00d88947 */ /* 0x000fea000383ffff */
[----:B------:R-:W-:Y:S05]  /*0140*/  EXIT ;  /* 0x000000000000794d */ /* 0x000fea0003800000 */
.L_x_42:
        /* <DEDUP_REMOVED lines=11> */
.L_x_52:


//--------------------- .text._Z3addPfS_S_i       --------------------------
	.section	.text._Z3addPfS_S_i,"ax",@progbits
	.align	128
        .global         _Z3addPfS_S_i
        .type           _Z3addPfS_S_i,@function
        .size           _Z3addPfS_S_i,(.L_x_53 - _Z3addPfS_S_i)
        .other          _Z3addPfS_S_i,@"STO_CUDA_ENTRY STV_DEFAULT"
_Z3addPfS_S_i:
.text._Z3addPfS_S_i:
        /* <DEDUP_REMOVED lines=10> */
.L_x_43:
[----:B---3--:R-:W-:-:S04]  /*00a0*/  IMAD.WIDE R2, R15, 0x4, R8 ;  /* 0x000000040f027825 */ /* 0x008fc800078e0208 */
[C---:B----4-:R-:W-:Y:S02]  /*00b0*/  IMAD.WIDE R4, R15.reuse, 0x4, R10 ;  /* 0x000000040f047825 */ /* 0x050fe400078e020a */
[----:B--2---:R-:W2:Y:S04]  /*00c0*/  LDG.E R2, desc[UR6][R2.64] ;  /* 0x0000000602027981 */ /* 0x004ea8000c1e1900 */
[----:B------:R-:W2:Y:S01]  /*00d0*/  LDG.E R5, desc[UR6][R4.64] ;  /* 0x0000000604057981 */ /* 0x000ea2000c1e1900 */
[C---:B0-----:R-:W-:Y:S01]  /*00e0*/  IMAD.WIDE R6, R15.reuse, 0x4, R12 ;  /* 0x000000040f067825 */ /* 0x041fe200078e020c */
[----:B-1----:R-:W-:-:S04]  /*00f0*/  IADD3 R15, PT, PT, R15, UR4, RZ ;  /* 0x000000040f0f7c10 */ /* 0x002fc8000fffe0ff */
[----:B------:R-:W-:Y:S01]  /*0100*/  ISETP.GE.AND P0, PT, R15, UR5, PT ;  /* 0x000000050f007c0c */ /* 0x000fe2000bf06270 */
[----:B--2---:R-:W-:-:S05]  /*0110*/  FADD R17, R2, R5 ;  /* 0x0000000502117221 */ /* 0x004fca0000000000 */
[----:B------:R0:W-:Y:S07]  /*0120*/  STG.E desc[UR6][R6.64], R17 ;  /* 0x0000001106007986 */ /* 0x0001ee000c101906 */
[----:B------:R-:W-:Y:S05]  /*0130*/  @!P0 BRA `(.L_x_43) ;  /* 0xfffffffc00d88947 */ /* 0x000fea000383ffff */
[----:B------:R-:W-:Y:S05]  /*0140*/  EXIT ;  /* 0x000000000000794d */ /* 0x000fea0003800000 */
.L_x_44:
        /* <DEDUP_REMOVED lines=11> */
.L_x_53:


//--------------------- .nv.shared.reserved.0     --------------------------
	.section	.nv.shared.reserved.0,"aw",@nobits
	.weak		__nv_reservedSMEM_offset_0_alias
	.size		__nv_reservedSMEM_offset_0_alias, 0, 64
	.other		__nv_reservedSMEM_offset_0_alias,@"STO_CUDA_RESERVED_SHARED STV_DEFAULT"
__nv_reservedSMEM_offset_0_alias:
	.zero		0
	.zero		64


//--------------------- .nv.constant0._Z3dotPfS_S_iii --------------------------
	.section	.nv.constant0._Z3dotPfS_S_iii,"a",@progbits
	.sectionflags	@""
	.align	4
.nv.constant0._Z3dotPfS_S_iii:
	.zero		932


//--------------------- .nv.constant0._Z4sqrtPfS_i --------------------------
	.section	.nv.constant0._Z4sqrtPfS_i,"a",@progbits
	.sectionflags	@""
	.align	4
.nv.constant0._Z4sqrtPfS_i:
	.zero		916


//--------------------- .nv.constant0._Z3powPffS_i --------------------------
	.section	.nv.constant0._Z3powPffS_i,"a",@progbits
	.sectionflags	@""
	.align	4
.nv.constant0._Z3powPffS_i:
	.zero		924


//--------------------- .nv.constant0._Z3divPffS_i --------------------------
	.section	.nv.constant0._Z3divPffS_i,"a",@progbits
	.sectionflags	@""
	.align	4
.nv.constant0._Z3divPffS_i:
	.zero		924


//--------------------- .nv.constant0._Z3mulPffS_i --------------------------
	.section	.nv.constant0._Z3mulPffS_i,"a",@progbits
	.sectionflags	@""
	.align	4
.nv.constant0._Z3mulPffS_i:
	.zero		924


//--------------------- .nv.constant0._Z5minusPfS_S_i --------------------------
	.section	.nv.constant0._Z5minusPfS_S_i,"a",@progbits
	.sectionflags	@""
	.align	4
.nv.constant0._Z5minusPfS_S_i:
	.zero		924


//--------------------- .nv.constant0._Z3addPfS_S_i --------------------------
	.section	.nv.constant0._Z3addPfS_S_i,"a",@progbits
	.sectionflags	@""
	.align	4
.nv.constant0._Z3addPfS_S_i:
	.zero		924


//--------------------- SYMBOLS --------------------------

	.type		.nv.reservedSmem.offset0,@object
	.size		.nv.reservedSmem.offset0,0x4
